//
// Generated by NVIDIA NVVM Compiler
//
// Compiler Build ID: CL-36424714
// Cuda compilation tools, release 13.0, V13.0.88
// Based on NVVM 20.0.0
//

.version 9.0
.target sm_100
.address_size 64

	// .globl	_Z16calculate_forcesPvS_i
.extern .func  (.param .b32 func_retval0) vprintf
(
	.param .b64 vprintf_param_0,
	.param .b64 vprintf_param_1
)
;
.global .align 1 .b8 $str[11] = {97, 105, 46, 120, 32, 58, 32, 37, 102, 10};
.extern .shared .align 16 .b8 shPosition[];
.global .align 1 .b8 $str$1[4] = {37, 102, 10};

.visible .entry _Z16calculate_forcesPvS_i(
	.param .u64 .ptr .align 1 _Z16calculate_forcesPvS_i_param_0,
	.param .u64 .ptr .align 1 _Z16calculate_forcesPvS_i_param_1,
	.param .u32 _Z16calculate_forcesPvS_i_param_2
)
{
	.local .align 16 .b8 	__local_depot0[32];
	.reg .b64 	%SP;
	.reg .b64 	%SPL;
	.reg .pred 	%p<8>;
	.reg .b32 	%r<61>;
	.reg .b32 	%f<210>;
	.reg .b64 	%rd<46>;
	.reg .b64 	%fd<22>;

	mov.u64 	%SPL, __local_depot0;
	cvta.local.u64 	%SP, %SPL;
	ld.param.u64 	%rd9, [_Z16calculate_forcesPvS_i_param_0];
	ld.param.u32 	%r15, [_Z16calculate_forcesPvS_i_param_2];
	cvta.to.global.u64 	%rd1, %rd9;
	add.u64 	%rd10, %SP, 0;
	add.u64 	%rd2, %SPL, 0;
	add.u64 	%rd3, %SPL, 16;
	mov.u32 	%r16, %ctaid.x;
	mov.u32 	%r1, %ntid.x;
	mov.u32 	%r2, %tid.x;
	mad.lo.s32 	%r3, %r16, %r1, %r2;
	mul.wide.s32 	%rd12, %r3, 16;
	add.s64 	%rd13, %rd1, %rd12;
	.pragma "used_bytes_mask 4095";
	ld.global.v4.f32 	{%f1, %f2, %f3, %f35}, [%rd13];
	setp.lt.s32 	%p1, %r15, 1;
	mov.f32 	%f204, 0f00000000;
	mov.f32 	%f205, %f204;
	mov.f32 	%f206, %f204;
	@%p1 bra 	$L__BB0_10;
	and.b32  	%r4, %r1, 3;
	mov.f32 	%f206, 0f00000000;
	mov.b32 	%r57, 0;
	mov.u64 	%rd22, $str;
	mov.u64 	%rd26, $str$1;
	mov.f32 	%f205, %f206;
	mov.f32 	%f204, %f206;
$L__BB0_2:
	setp.lt.u32 	%p2, %r1, 4;
	mad.lo.s32 	%r19, %r57, %r1, %r2;
	mul.wide.s32 	%rd14, %r19, 16;
	add.s64 	%rd15, %rd1, %rd14;
	ld.global.v4.f32 	{%f38, %f39, %f40, %f41}, [%rd15];
	shl.b32 	%r20, %r2, 4;
	mov.u32 	%r21, shPosition;
	add.s32 	%r22, %r21, %r20;
	st.shared.v4.f32 	[%r22], {%f38, %f39, %f40, %f41};
	bar.sync 	0;
	mov.b32 	%r60, 0;
	@%p2 bra 	$L__BB0_5;
	and.b32  	%r24, %r1, -4;
	neg.s32 	%r59, %r24;
	add.s32 	%r58, %r21, 32;
	add.s64 	%rd45, %rd1, 32;
$L__BB0_4:
	and.b32  	%r60, %r1, 2044;
	ld.shared.v4.f32 	{%f42, %f43, %f44, %f45}, [%r58+-32];
	sub.f32 	%f46, %f42, %f1;
	sub.f32 	%f47, %f43, %f2;
	sub.f32 	%f48, %f44, %f3;
	mul.f32 	%f49, %f47, %f47;
	fma.rn.f32 	%f50, %f46, %f46, %f49;
	fma.rn.f32 	%f51, %f48, %f48, %f50;
	cvt.f64.f32 	%fd1, %f51;
	add.f64 	%fd2, %fd1, 0d3E112E0BE826D695;
	cvt.rn.f32.f64 	%f52, %fd2;
	mul.f32 	%f53, %f52, %f52;
	mul.f32 	%f54, %f53, %f52;
	sqrt.rn.f32 	%f55, %f54;
	rcp.rn.f32 	%f56, %f55;
	mul.f32 	%f57, %f45, %f56;
	fma.rn.f32 	%f58, %f46, %f57, %f204;
	fma.rn.f32 	%f59, %f47, %f57, %f205;
	fma.rn.f32 	%f60, %f48, %f57, %f206;
	cvt.f64.f32 	%fd3, %f58;
	st.local.f64 	[%rd2], %fd3;
	mov.u64 	%rd16, $str;
	cvta.global.u64 	%rd17, %rd16;
	add.u64 	%rd18, %SP, 0;
	{ // callseq 0, 0
	.param .b64 param0;
	st.param.b64 	[param0], %rd17;
	.param .b64 param1;
	st.param.b64 	[param1], %rd18;
	.param .b32 retval0;
	call.uni (retval0), 
	vprintf, 
	(
	param0, 
	param1
	);
	ld.param.b32 	%r26, [retval0];
	} // callseq 0
	ld.global.v4.f32 	{%f61, %f62, %f63, %f64}, [%rd45+-32];
	st.local.v4.f32 	[%rd3], {%f61, %f62, %f63, %f64};
	mov.u64 	%rd19, $str$1;
	cvta.global.u64 	%rd20, %rd19;
	add.u64 	%rd21, %SP, 16;
	{ // callseq 1, 0
	.param .b64 param0;
	st.param.b64 	[param0], %rd20;
	.param .b64 param1;
	st.param.b64 	[param1], %rd21;
	.param .b32 retval0;
	call.uni (retval0), 
	vprintf, 
	(
	param0, 
	param1
	);
	ld.param.b32 	%r28, [retval0];
	} // callseq 1
	ld.shared.v4.f32 	{%f65, %f66, %f67, %f68}, [%r58+-16];
	sub.f32 	%f69, %f65, %f1;
	sub.f32 	%f70, %f66, %f2;
	sub.f32 	%f71, %f67, %f3;
	mul.f32 	%f72, %f70, %f70;
	fma.rn.f32 	%f73, %f69, %f69, %f72;
	fma.rn.f32 	%f74, %f71, %f71, %f73;
	cvt.f64.f32 	%fd4, %f74;
	add.f64 	%fd5, %fd4, 0d3E112E0BE826D695;
	cvt.rn.f32.f64 	%f75, %fd5;
	mul.f32 	%f76, %f75, %f75;
	mul.f32 	%f77, %f76, %f75;
	sqrt.rn.f32 	%f78, %f77;
	rcp.rn.f32 	%f79, %f78;
	mul.f32 	%f80, %f68, %f79;
	fma.rn.f32 	%f81, %f69, %f80, %f58;
	fma.rn.f32 	%f82, %f70, %f80, %f59;
	fma.rn.f32 	%f83, %f71, %f80, %f60;
	cvt.f64.f32 	%fd6, %f81;
	st.local.f64 	[%rd2], %fd6;
	{ // callseq 2, 0
	.param .b64 param0;
	st.param.b64 	[param0], %rd17;
	.param .b64 param1;
	st.param.b64 	[param1], %rd18;
	.param .b32 retval0;
	call.uni (retval0), 
	vprintf, 
	(
	param0, 
	param1
	);
	ld.param.b32 	%r30, [retval0];
	} // callseq 2
	ld.global.v4.f32 	{%f84, %f85, %f86, %f87}, [%rd45+-16];
	st.local.v4.f32 	[%rd3], {%f84, %f85, %f86, %f87};
	{ // callseq 3, 0
	.param .b64 param0;
	st.param.b64 	[param0], %rd20;
	.param .b64 param1;
	st.param.b64 	[param1], %rd21;
	.param .b32 retval0;
	call.uni (retval0), 
	vprintf, 
	(
	param0, 
	param1
	);
	ld.param.b32 	%r32, [retval0];
	} // callseq 3
	ld.shared.v4.f32 	{%f88, %f89, %f90, %f91}, [%r58];
	sub.f32 	%f92, %f88, %f1;
	sub.f32 	%f93, %f89, %f2;
	sub.f32 	%f94, %f90, %f3;
	mul.f32 	%f95, %f93, %f93;
	fma.rn.f32 	%f96, %f92, %f92, %f95;
	fma.rn.f32 	%f97, %f94, %f94, %f96;
	cvt.f64.f32 	%fd7, %f97;
	add.f64 	%fd8, %fd7, 0d3E112E0BE826D695;
	cvt.rn.f32.f64 	%f98, %fd8;
	mul.f32 	%f99, %f98, %f98;
	mul.f32 	%f100, %f99, %f98;
	sqrt.rn.f32 	%f101, %f100;
	rcp.rn.f32 	%f102, %f101;
	mul.f32 	%f103, %f91, %f102;
	fma.rn.f32 	%f104, %f92, %f103, %f81;
	fma.rn.f32 	%f105, %f93, %f103, %f82;
	fma.rn.f32 	%f106, %f94, %f103, %f83;
	cvt.f64.f32 	%fd9, %f104;
	st.local.f64 	[%rd2], %fd9;
	{ // callseq 4, 0
	.param .b64 param0;
	st.param.b64 	[param0], %rd17;
	.param .b64 param1;
	st.param.b64 	[param1], %rd18;
	.param .b32 retval0;
	call.uni (retval0), 
	vprintf, 
	(
	param0, 
	param1
	);
	ld.param.b32 	%r34, [retval0];
	} // callseq 4
	ld.global.v4.f32 	{%f107, %f108, %f109, %f110}, [%rd45];
	st.local.v4.f32 	[%rd3], {%f107, %f108, %f109, %f110};
	{ // callseq 5, 0
	.param .b64 param0;
	st.param.b64 	[param0], %rd20;
	.param .b64 param1;
	st.param.b64 	[param1], %rd21;
	.param .b32 retval0;
	call.uni (retval0), 
	vprintf, 
	(
	param0, 
	param1
	);
	ld.param.b32 	%r36, [retval0];
	} // callseq 5
	ld.shared.v4.f32 	{%f111, %f112, %f113, %f114}, [%r58+16];
	sub.f32 	%f115, %f111, %f1;
	sub.f32 	%f116, %f112, %f2;
	sub.f32 	%f117, %f113, %f3;
	mul.f32 	%f118, %f116, %f116;
	fma.rn.f32 	%f119, %f115, %f115, %f118;
	fma.rn.f32 	%f120, %f117, %f117, %f119;
	cvt.f64.f32 	%fd10, %f120;
	add.f64 	%fd11, %fd10, 0d3E112E0BE826D695;
	cvt.rn.f32.f64 	%f121, %fd11;
	mul.f32 	%f122, %f121, %f121;
	mul.f32 	%f123, %f122, %f121;
	sqrt.rn.f32 	%f124, %f123;
	rcp.rn.f32 	%f125, %f124;
	mul.f32 	%f126, %f114, %f125;
	fma.rn.f32 	%f204, %f115, %f126, %f104;
	fma.rn.f32 	%f205, %f116, %f126, %f105;
	fma.rn.f32 	%f206, %f117, %f126, %f106;
	cvt.f64.f32 	%fd12, %f204;
	st.local.f64 	[%rd2], %fd12;
	{ // callseq 6, 0
	.param .b64 param0;
	st.param.b64 	[param0], %rd17;
	.param .b64 param1;
	st.param.b64 	[param1], %rd18;
	.param .b32 retval0;
	call.uni (retval0), 
	vprintf, 
	(
	param0, 
	param1
	);
	ld.param.b32 	%r38, [retval0];
	} // callseq 6
	ld.global.v4.f32 	{%f127, %f128, %f129, %f130}, [%rd45+16];
	st.local.v4.f32 	[%rd3], {%f127, %f128, %f129, %f130};
	{ // callseq 7, 0
	.param .b64 param0;
	st.param.b64 	[param0], %rd20;
	.param .b64 param1;
	st.param.b64 	[param1], %rd21;
	.param .b32 retval0;
	call.uni (retval0), 
	vprintf, 
	(
	param0, 
	param1
	);
	ld.param.b32 	%r40, [retval0];
	} // callseq 7
	add.s32 	%r59, %r59, 4;
	add.s32 	%r58, %r58, 64;
	add.s64 	%rd45, %rd45, 64;
	setp.ne.s32 	%p3, %r59, 0;
	@%p3 bra 	$L__BB0_4;
$L__BB0_5:
	setp.eq.s32 	%p4, %r4, 0;
	@%p4 bra 	$L__BB0_9;
	setp.eq.s32 	%p5, %r4, 1;
	shl.b32 	%r42, %r60, 4;
	mov.u32 	%r43, shPosition;
	add.s32 	%r13, %r43, %r42;
	ld.shared.v4.f32 	{%f131, %f132, %f133, %f134}, [%r13];
	sub.f32 	%f135, %f131, %f1;
	sub.f32 	%f136, %f132, %f2;
	sub.f32 	%f137, %f133, %f3;
	mul.f32 	%f138, %f136, %f136;
	fma.rn.f32 	%f139, %f135, %f135, %f138;
	fma.rn.f32 	%f140, %f137, %f137, %f139;
	cvt.f64.f32 	%fd13, %f140;
	add.f64 	%fd14, %fd13, 0d3E112E0BE826D695;
	cvt.rn.f32.f64 	%f141, %fd14;
	mul.f32 	%f142, %f141, %f141;
	mul.f32 	%f143, %f142, %f141;
	sqrt.rn.f32 	%f144, %f143;
	rcp.rn.f32 	%f145, %f144;
	mul.f32 	%f146, %f134, %f145;
	fma.rn.f32 	%f204, %f135, %f146, %f204;
	fma.rn.f32 	%f205, %f136, %f146, %f205;
	fma.rn.f32 	%f206, %f137, %f146, %f206;
	cvt.f64.f32 	%fd15, %f204;
	st.local.f64 	[%rd2], %fd15;
	cvta.global.u64 	%rd23, %rd22;
	{ // callseq 8, 0
	.param .b64 param0;
	st.param.b64 	[param0], %rd23;
	.param .b64 param1;
	st.param.b64 	[param1], %rd10;
	.param .b32 retval0;
	call.uni (retval0), 
	vprintf, 
	(
	param0, 
	param1
	);
	ld.param.b32 	%r44, [retval0];
	} // callseq 8
	mul.wide.u32 	%rd25, %r60, 16;
	add.s64 	%rd7, %rd1, %rd25;
	ld.global.v4.f32 	{%f147, %f148, %f149, %f150}, [%rd7];
	st.local.v4.f32 	[%rd3], {%f147, %f148, %f149, %f150};
	cvta.global.u64 	%rd27, %rd26;
	add.u64 	%rd28, %SP, 16;
	{ // callseq 9, 0
	.param .b64 param0;
	st.param.b64 	[param0], %rd27;
	.param .b64 param1;
	st.param.b64 	[param1], %rd28;
	.param .b32 retval0;
	call.uni (retval0), 
	vprintf, 
	(
	param0, 
	param1
	);
	ld.param.b32 	%r46, [retval0];
	} // callseq 9
	@%p5 bra 	$L__BB0_9;
	setp.eq.s32 	%p6, %r4, 2;
	ld.shared.v4.f32 	{%f151, %f152, %f153, %f154}, [%r13+16];
	sub.f32 	%f155, %f151, %f1;
	sub.f32 	%f156, %f152, %f2;
	sub.f32 	%f157, %f153, %f3;
	mul.f32 	%f158, %f156, %f156;
	fma.rn.f32 	%f159, %f155, %f155, %f158;
	fma.rn.f32 	%f160, %f157, %f157, %f159;
	cvt.f64.f32 	%fd16, %f160;
	add.f64 	%fd17, %fd16, 0d3E112E0BE826D695;
	cvt.rn.f32.f64 	%f161, %fd17;
	mul.f32 	%f162, %f161, %f161;
	mul.f32 	%f163, %f162, %f161;
	sqrt.rn.f32 	%f164, %f163;
	rcp.rn.f32 	%f165, %f164;
	mul.f32 	%f166, %f154, %f165;
	fma.rn.f32 	%f204, %f155, %f166, %f204;
	fma.rn.f32 	%f205, %f156, %f166, %f205;
	fma.rn.f32 	%f206, %f157, %f166, %f206;
	cvt.f64.f32 	%fd18, %f204;
	st.local.f64 	[%rd2], %fd18;
	mov.u64 	%rd29, $str;
	cvta.global.u64 	%rd30, %rd29;
	add.u64 	%rd31, %SP, 0;
	{ // callseq 10, 0
	.param .b64 param0;
	st.param.b64 	[param0], %rd30;
	.param .b64 param1;
	st.param.b64 	[param1], %rd31;
	.param .b32 retval0;
	call.uni (retval0), 
	vprintf, 
	(
	param0, 
	param1
	);
	ld.param.b32 	%r48, [retval0];
	} // callseq 10
	ld.global.v4.f32 	{%f167, %f168, %f169, %f170}, [%rd7+16];
	st.local.v4.f32 	[%rd3], {%f167, %f168, %f169, %f170};
	mov.u64 	%rd32, $str$1;
	cvta.global.u64 	%rd33, %rd32;
	{ // callseq 11, 0
	.param .b64 param0;
	st.param.b64 	[param0], %rd33;
	.param .b64 param1;
	st.param.b64 	[param1], %rd28;
	.param .b32 retval0;
	call.uni (retval0), 
	vprintf, 
	(
	param0, 
	param1
	);
	ld.param.b32 	%r50, [retval0];
	} // callseq 11
	@%p6 bra 	$L__BB0_9;
	ld.shared.v4.f32 	{%f171, %f172, %f173, %f174}, [%r13+32];
	sub.f32 	%f175, %f171, %f1;
	sub.f32 	%f176, %f172, %f2;
	sub.f32 	%f177, %f173, %f3;
	mul.f32 	%f178, %f176, %f176;
	fma.rn.f32 	%f179, %f175, %f175, %f178;
	fma.rn.f32 	%f180, %f177, %f177, %f179;
	cvt.f64.f32 	%fd19, %f180;
	add.f64 	%fd20, %fd19, 0d3E112E0BE826D695;
	cvt.rn.f32.f64 	%f181, %fd20;
	mul.f32 	%f182, %f181, %f181;
	mul.f32 	%f183, %f182, %f181;
	sqrt.rn.f32 	%f184, %f183;
	rcp.rn.f32 	%f185, %f184;
	mul.f32 	%f186, %f174, %f185;
	fma.rn.f32 	%f204, %f175, %f186, %f204;
	fma.rn.f32 	%f205, %f176, %f186, %f205;
	fma.rn.f32 	%f206, %f177, %f186, %f206;
	cvt.f64.f32 	%fd21, %f204;
	st.local.f64 	[%rd2], %fd21;
	cvta.global.u64 	%rd36, %rd29;
	{ // callseq 12, 0
	.param .b64 param0;
	st.param.b64 	[param0], %rd36;
	.param .b64 param1;
	st.param.b64 	[param1], %rd31;
	.param .b32 retval0;
	call.uni (retval0), 
	vprintf, 
	(
	param0, 
	param1
	);
	ld.param.b32 	%r52, [retval0];
	} // callseq 12
	ld.global.v4.f32 	{%f187, %f188, %f189, %f190}, [%rd7+32];
	st.local.v4.f32 	[%rd3], {%f187, %f188, %f189, %f190};
	cvta.global.u64 	%rd39, %rd32;
	{ // callseq 13, 0
	.param .b64 param0;
	st.param.b64 	[param0], %rd39;
	.param .b64 param1;
	st.param.b64 	[param1], %rd28;
	.param .b32 retval0;
	call.uni (retval0), 
	vprintf, 
	(
	param0, 
	param1
	);
	ld.param.b32 	%r54, [retval0];
	} // callseq 13
$L__BB0_9:
	shl.b32 	%r56, %r1, 1;
	setp.lt.u32 	%p7, %r56, %r15;
	bar.sync 	0;
	add.s32 	%r57, %r57, 1;
	@%p7 bra 	$L__BB0_2;
$L__BB0_10:
	ld.param.u64 	%rd44, [_Z16calculate_forcesPvS_i_param_1];
	cvta.to.global.u64 	%rd41, %rd44;
	mul.wide.s32 	%rd42, %r3, 16;
	add.s64 	%rd43, %rd41, %rd42;
	mov.f32 	%f191, 0f00000000;
	st.global.v4.f32 	[%rd43], {%f204, %f205, %f206, %f191};
	ret;

}


// ===== COMPILED SASS (sm_100) =====

	.target	sm_100

	.elftype	@"ET_EXEC"


//--------------------- .note.nv.tkinfo           --------------------------
	.section	.note.nv.tkinfo,"",@"SHT_NOTE"
	.sectionflags	@"SHF_NOTE_NV_TKINFO"
	.tkinfo
        /*0018*/ 	.word	0x00000002
        /*0030*/ 	.string	""
        /*0030*/ 	.string	"ptxas"
        /*0030*/ 	.string	"Cuda compilation tools, release 13.0, V13.0.88"
        /*0030*/ 	.string	"Build cuda_13.0.r13.0/compiler.36424714_0"
        /*0030*/ 	.string	"-arch sm_100 -m 64 "



//--------------------- .note.nv.cuinfo           --------------------------
	.section	.note.nv.cuinfo,"",@"SHT_NOTE"
	.sectionflags	@"SHF_NOTE_NV_CUINFO"
        /*0018*/ 	.short	0x0002
        /*001a*/ 	.short	0x0064
        /*001c*/ 	.short	0x0082
	.zero		2


//--------------------- .nv.info                  --------------------------
	.section	.nv.info,"",@"SHT_CUDA_INFO"
	.align	4


	//----- nvinfo : EIATTR_REGCOUNT
	.align		4
        /*0000*/ 	.byte	0x04, 0x2f
        /*0002*/ 	.short	(.L_3 - .L_2)
	.align		4
.L_2:
        /*0004*/ 	.word	index@(_Z16calculate_forcesPvS_i)
        /*0008*/ 	.word	0x00000028


	//----- nvinfo : EIATTR_FRAME_SIZE
	.align		4
.L_3:
        /*000c*/ 	.byte	0x04, 0x11
        /*000e*/ 	.short	(.L_5 - .L_4)
	.align		4
.L_4:
        /*0010*/ 	.word	index@($__internal_1_$__cuda_sm20_sqrt_rn_f32_slowpath)
        /*0014*/ 	.word	0x00000020


	//----- nvinfo : EIATTR_FRAME_SIZE
	.align		4
.L_5:
        /*0018*/ 	.byte	0x04, 0x11
        /*001a*/ 	.short	(.L_7 - .L_6)
	.align		4
.L_6:
        /*001c*/ 	.word	index@($__internal_0_$__cuda_sm20_rcp_rn_f32_slowpath)
        /*0020*/ 	.word	0x00000020


	//----- nvinfo : EIATTR_FRAME_SIZE
	.align		4
.L_7:
        /*0024*/ 	.byte	0x04, 0x11
        /*0026*/ 	.short	(.L_9 - .L_8)
	.align		4
.L_8:
        /*0028*/ 	.word	index@(_Z16calculate_forcesPvS_i)
        /*002c*/ 	.word	0x00000020


	//----- nvinfo : EIATTR_MIN_STACK_SIZE
	.align		4
.L_9:
        /*0030*/ 	.byte	0x04, 0x12
        /*0032*/ 	.short	(.L_11 - .L_10)
	.align		4
.L_10:
        /*0034*/ 	.word	index@(_Z16calculate_forcesPvS_i)
        /*0038*/ 	.word	0x00000020
.L_11:


//--------------------- .nv.compat                --------------------------
	.section	.nv.compat,"",@"SHT_CUDA_COMPAT_INFO"
	.align	4
        /*0000*/ 	.byte	0x02, 0x09, 0x00, 0x00, 0x02, 0x02, 0x01, 0x00, 0x02, 0x05, 0x05, 0x00, 0x03, 0x07, 0x01, 0x01
        /*0010*/ 	.byte	0x02, 0x03, 0x00, 0x00, 0x02, 0x06, 0x01, 0x00, 0x04, 0x0b, 0x08, 0x00, 0x01, 0x00, 0x00, 0x00
        /*0020*/ 	.byte	0x00, 0x00, 0x00, 0x00


//--------------------- .nv.info._Z16calculate_forcesPvS_i --------------------------
	.section	.nv.info._Z16calculate_forcesPvS_i,"",@"SHT_CUDA_INFO"
	.sectionflags	@""
	.align	4


	//----- nvinfo : EIATTR_CUDA_API_VERSION
	.align		4
        /*0000*/ 	.byte	0x04, 0x37
        /*0002*/ 	.short	(.L_13 - .L_12)
.L_12:
        /*0004*/ 	.word	0x00000082


	//----- nvinfo : EIATTR_KPARAM_INFO
	.align		4
.L_13:
        /*0008*/ 	.byte	0x04, 0x17
        /*000a*/ 	.short	(.L_15 - .L_14)
.L_14:
        /*000c*/ 	.word	0x00000000
        /*0010*/ 	.short	0x0002
        /*0012*/ 	.short	0x0010
        /*0014*/ 	.byte	0x00, 0xf0, 0x11, 0x00


	//----- nvinfo : EIATTR_KPARAM_INFO
	.align		4
.L_15:
        /*0018*/ 	.byte	0x04, 0x17
        /*001a*/ 	.short	(.L_17 - .L_16)
.L_16:
        /*001c*/ 	.word	0x00000000
        /*0020*/ 	.short	0x0001
        /*0022*/ 	.short	0x0008
        /*0024*/ 	.byte	0x00, 0xf5, 0x21, 0x00


	//----- nvinfo : EIATTR_KPARAM_INFO
	.align		4
.L_17:
        /*0028*/ 	.byte	0x04, 0x17
        /*002a*/ 	.short	(.L_19 - .L_18)
.L_18:
        /*002c*/ 	.word	0x00000000
        /*0030*/ 	.short	0x0000
        /*0032*/ 	.short	0x0000
        /*0034*/ 	.byte	0x00, 0xf5, 0x21, 0x00


	//----- nvinfo : EIATTR_SPARSE_MMA_MASK
	.align		4
.L_19:
        /*0038*/ 	.byte	0x03, 0x50
        /*003a*/ 	.short	0x0000


	//----- nvinfo : EIATTR_MAXREG_COUNT
	.align		4
        /*003c*/ 	.byte	0x03, 0x1b
        /*003e*/ 	.short	0x00ff


	//----- nvinfo : EIATTR_NUM_BARRIERS
	.align		4
        /*0040*/ 	.byte	0x02, 0x4c
        /*0042*/ 	.byte	0x01
	.zero		1


	//----- nvinfo : EIATTR_EXTERNS
	.align		4
        /*0044*/ 	.byte	0x04, 0x0f
        /*0046*/ 	.short	(.L_21 - .L_20)


	//   ....[0]....
	.align		4
.L_20:
        /*0048*/ 	.word	index@(vprintf)


	//----- nvinfo : EIATTR_MERCURY_ISA_VERSION
	.align		4
.L_21:
        /*004c*/ 	.byte	0x03, 0x5f
        /*004e*/ 	.short	0x0101


	//----- nvinfo : EIATTR_UNUSED_LOAD_BYTE_OFFSET
	.align		4
        /*0050*/ 	.byte	0x04, 0x44
        /*0052*/ 	.short	(.L_23 - .L_22)


	//   ....[0]....
.L_22:
        /*0054*/ 	.word	0x00000120
        /*0058*/ 	.word	0x00000fff


	//----- nvinfo : EIATTR_VRC_CTA_INIT_COUNT
	.align		4
.L_23:
        /*005c*/ 	.byte	0x02, 0x4a
	.zero		1
	.zero		1


	//----- nvinfo : EIATTR_SYSCALL_OFFSETS
	.align		4
        /*0060*/ 	.byte	0x04, 0x46
        /*0062*/ 	.short	(.L_25 - .L_24)


	//   ....[0]....
.L_24:
        /*0064*/ 	.word	0x00000690


	//   ....[1]....
        /*0068*/ 	.word	0x00000750


	//   ....[2]....
        /*006c*/ 	.word	0x00000ad0


	//   ....[3]....
        /*0070*/ 	.word	0x00000b70


	//   ....[4]....
        /*0074*/ 	.word	0x00000ef0


	//   ....[5]....
        /*0078*/ 	.word	0x00000f90


	//   ....[6]....
        /*007c*/ 	.word	0x00001310


	//   ....[7]....
        /*0080*/ 	.word	0x000013b0


	//   ....[8]....
        /*0084*/ 	.word	0x00001810


	//   ....[9]....
        /*0088*/ 	.word	0x000018f0


	//   ....[10]....
        /*008c*/ 	.word	0x00001cb0


	//   ....[11]....
        /*0090*/ 	.word	0x00001d50


	//   ....[12]....
        /*0094*/ 	.word	0x000020f0


	//   ....[13]....
        /*0098*/ 	.word	0x00002190


	//----- nvinfo : EIATTR_EXIT_INSTR_OFFSETS
	.align		4
.L_25:
        /*009c*/ 	.byte	0x04, 0x1c
        /*009e*/ 	.short	(.L_27 - .L_26)


	//   ....[0]....
.L_26:
        /*00a0*/ 	.word	0x00002250


	//----- nvinfo : EIATTR_CRS_STACK_SIZE
	.align		4
.L_27:
        /*00a4*/ 	.byte	0x04, 0x1e
        /*00a6*/ 	.short	(.L_29 - .L_28)
.L_28:
        /*00a8*/ 	.word	0x00000000


	//----- nvinfo : EIATTR_CBANK_PARAM_SIZE
	.align		4
.L_29:
        /*00ac*/ 	.byte	0x03, 0x19
        /*00ae*/ 	.short	0x0014


	//----- nvinfo : EIATTR_PARAM_CBANK
	.align		4
        /*00b0*/ 	.byte	0x04, 0x0a
        /*00b2*/ 	.short	(.L_31 - .L_30)
	.align		4
.L_30:
        /*00b4*/ 	.word	index@(.nv.constant0._Z16calculate_forcesPvS_i)
        /*00b8*/ 	.short	0x0380
        /*00ba*/ 	.short	0x0014


	//----- nvinfo : EIATTR_SW_WAR
	.align		4
.L_31:
        /*00bc*/ 	.byte	0x04, 0x36
        /*00be*/ 	.short	(.L_33 - .L_32)
.L_32:
        /*00c0*/ 	.word	0x00000008
.L_33:


//--------------------- .nv.callgraph             --------------------------
	.section	.nv.callgraph,"",@"SHT_CUDA_CALLGRAPH"
	.align	4
	.sectionentsize	8
	.align		4
        /*0000*/ 	.word	0x00000000
	.align		4
        /*0004*/ 	.word	0xffffffff
	.align		4
        /*0008*/ 	.word	index@(_Z16calculate_forcesPvS_i)
	.align		4
        /*000c*/ 	.word	index@(vprintf)
	.align		4
        /*0010*/ 	.word	0x00000000
	.align		4
        /*0014*/ 	.word	0xfffffffe
	.align		4
        /*0018*/ 	.word	0x00000000
	.align		4
        /*001c*/ 	.word	0xfffffffd
	.align		4
        /*0020*/ 	.word	0x00000000
	.align		4
        /*0024*/ 	.word	0xfffffffc


//--------------------- .nv.constant4             --------------------------
	.section	.nv.constant4,"a",@progbits
	.align	8
	.align		8
.nv.constant4:
        /*0000*/ 	.dword	vprintf
	.align		8
        /*0008*/ 	.dword	$str
	.align		8
        /*0010*/ 	.dword	$str$1


//--------------------- .text._Z16calculate_forcesPvS_i --------------------------
	.section	.text._Z16calculate_forcesPvS_i,"ax",@progbits
	.align	128
        .global         _Z16calculate_forcesPvS_i
        .type           _Z16calculate_forcesPvS_i,@function
        .size           _Z16calculate_forcesPvS_i,(.L_x_67 - _Z16calculate_forcesPvS_i)
        .other          _Z16calculate_forcesPvS_i,@"STO_CUDA_ENTRY STV_DEFAULT"
_Z16calculate_forcesPvS_i:
.text._Z16calculate_forcesPvS_i:
[----:B------:R-:W0:Y:S01]  /*0000*/  LDC R1, c[0x0][0x37c] ;  /* 0x0000df00ff017b82 */ /* 0x000e220000000800 */
[----:B------:R-:W1:Y:S01]  /*0010*/  S2R R23, SR_TID.X ;  /* 0x0000000000177919 */ /* 0x000e620000002100 */
[----:B------:R-:W2:Y:S06]  /*0020*/  LDCU UR7, c[0x0][0x390] ;  /* 0x00007200ff0777ac */ /* 0x000eac0008000800 */
[----:B------:R-:W1:Y:S01]  /*0030*/  S2UR UR6, SR_CTAID.X ;  /* 0x00000000000679c3 */ /* 0x000e620000002500 */
[----:B0-----:R-:W-:Y:S01]  /*0040*/  IADD3 R1, PT, PT, R1, -0x20, RZ ;  /* 0xffffffe001017810 */ /* 0x001fe20007ffe0ff */
[----:B------:R-:W-:Y:S01]  /*0050*/  HFMA2 R18, -RZ, RZ, 0, 0 ;  /* 0x00000000ff127431 */ /* 0x000fe200000001ff */
[----:B------:R-:W0:Y:S01]  /*0060*/  LDCU UR5, c[0x0][0x2fc] ;  /* 0x00005f80ff0577ac */ /* 0x000e220008000800 */
[----:B------:R-:W-:Y:S01]  /*0070*/  CS2R R16, SRZ ;  /* 0x0000000000107805 */ /* 0x000fe2000001ff00 */
[----:B------:R-:W3:Y:S03]  /*0080*/  LDCU UR4, c[0x0][0x2f8] ;  /* 0x00005f00ff0477ac */ /* 0x000ee60008000800 */
[----:B------:R-:W1:Y:S01]  /*0090*/  LDC R28, c[0x0][0x360] ;  /* 0x0000d800ff1c7b82 */ /* 0x000e620000000800 */
[----:B------:R-:W4:Y:S01]  /*00a0*/  LDCU.64 UR36, c[0x0][0x358] ;  /* 0x00006b00ff2477ac */ /* 0x000f220008000a00 */
[----:B--2---:R-:W-:Y:S01]  /*00b0*/  UISETP.GE.AND UP0, UPT, UR7, 0x1, UPT ;  /* 0x000000010700788c */ /* 0x004fe2000bf06270 */
[----:B---3--:R-:W-:-:S05]  /*00c0*/  IADD3 R2, P0, PT, R1, UR4, RZ ;  /* 0x0000000401027c10 */ /* 0x008fca000ff1e0ff */
[----:B0-----:R-:W-:Y:S02]  /*00d0*/  IMAD.X R19, RZ, RZ, UR5, P0 ;  /* 0x00000005ff137e24 */ /* 0x001fe400080e06ff */
[----:B-1----:R-:W-:Y:S01]  /*00e0*/  IMAD R22, R28, UR6, R23 ;  /* 0x000000061c167c24 */ /* 0x002fe2000f8e0217 */
[----:B----4-:R-:W-:Y:S06]  /*00f0*/  BRA.U !UP0, `(.L_x_0) ;  /* 0x0000002108447547 */ /* 0x010fec000b800000 */
[----:B------:R-:W0:Y:S02]  /*0100*/  LDC.64 R24, c[0x0][0x380] ;  /* 0x0000e000ff187b82 */ /* 0x000e240000000a00 */
[----:B0-----:R-:W-:-:S06]  /*0110*/  IMAD.WIDE R24, R22, 0x10, R24 ;  /* 0x0000001016187825 */ /* 0x001fcc00078e0218 */
[----:B------:R-:W5:Y:S01]  /*0120*/  LDG.E.128 R24, desc[UR36][R24.64] ;  /* 0x0000002418187981 */ /* 0x000f62000c1e1d00 */
[----:B------:R-:W-:Y:S02]  /*0130*/  LOP3.LUT R29, R28, 0x3, RZ, 0xc0, !PT ;  /* 0x000000031c1d7812 */ /* 0x000fe400078ec0ff */
[----:B------:R-:W-:Y:S02]  /*0140*/  CS2R R16, SRZ ;  /* 0x0000000000107805 */ /* 0x000fe4000001ff00 */
[----:B------:R-:W-:Y:S01]  /*0150*/  MOV R18, RZ ;  /* 0x000000ff00127202 */ /* 0x000fe20000000f00 */
[----:B------:R-:W-:-:S06]  /*0160*/  UMOV UR38, URZ ;  /* 0x000000ff00267c82 */ /* 0x000fcc0008000000 */
.L_x_59:
[----:B------:R-:W0:Y:S01]  /*0170*/  LDC.64 R4, c[0x0][0x380] ;  /* 0x0000e000ff047b82 */ /* 0x000e220000000a00 */
[----:B------:R-:W-:-:S04]  /*0180*/  IMAD R3, R28, UR38, R23 ;  /* 0x000000261c037c24 */ /* 0x000fc8000f8e0217 */
[----:B0-----:R-:W-:-:S06]  /*0190*/  IMAD.WIDE R4, R3, 0x10, R4 ;  /* 0x0000001003047825 */ /* 0x001fcc00078e0204 */
[----:B------:R-:W2:Y:S01]  /*01a0*/  LDG.E.128 R4, desc[UR36][R4.64] ;  /* 0x0000002404047981 */ /* 0x000ea2000c1e1d00 */
[----:B------:R-:W0:Y:S01]  /*01b0*/  S2UR UR5, SR_CgaCtaId ;  /* 0x00000000000579c3 */ /* 0x000e220000008800 */
[----:B------:R-:W-:Y:S01]  /*01c0*/  UMOV UR4, 0x400 ;  /* 0x0000040000047882 */ /* 0x000fe20000000000 */
[----:B------:R-:W-:Y:S02]  /*01d0*/  ISETP.GE.U32.AND P0, PT, R28, 0x4, PT ;  /* 0x000000041c00780c */ /* 0x000fe40003f06070 */
[----:B-----5:R-:W-:Y:S01]  /*01e0*/  MOV R27, RZ ;  /* 0x000000ff001b7202 */ /* 0x020fe20000000f00 */
[----:B0-----:R-:W-:-:S06]  /*01f0*/  ULEA UR4, UR5, UR4, 0x18 ;  /* 0x0000000405047291 */ /* 0x001fcc000f8ec0ff */
[----:B------:R-:W-:-:S05]  /*0200*/  LEA R0, R23, UR4, 0x4 ;  /* 0x0000000417007c11 */ /* 0x000fca000f8e20ff */
[----:B--2---:R0:W-:Y:S01]  /*0210*/  STS.128 [R0], R4 ;  /* 0x0000000400007388 */ /* 0x0041e20000000c00 */
[----:B------:R-:W-:Y:S06]  /*0220*/  BAR.SYNC.DEFER_BLOCKING 0x0 ;  /* 0x0000000000007b1d */ /* 0x000fec0000010000 */
[----:B------:R-:W-:Y:S05]  /*0230*/  @!P0 BRA `(.L_x_1) ;  /* 0x0000001000788947 */ /* 0x000fea0003800000 */
[----:B------:R-:W1:Y:S01]  /*0240*/  LDCU.64 UR6, c[0x0][0x380] ;  /* 0x00007000ff0677ac */ /* 0x000e620008000a00 */
[----:B------:R-:W-:Y:S01]  /*0250*/  LOP3.LUT R31, R28, 0xfffffffc, RZ, 0xc0, !PT ;  /* 0xfffffffc1c1f7812 */ /* 0x000fe200078ec0ff */
[----:B------:R-:W-:Y:S01]  /*0260*/  BSSY.RECONVERGENT B6, `(.L_x_1) ;  /* 0x000011b000067945 */ /* 0x000fe20003800200 */
[----:B------:R-:W-:-:S03]  /*0270*/  UIADD3 UR4, UPT, UPT, UR4, 0x20, URZ ;  /* 0x0000002004047890 */ /* 0x000fc6000fffe0ff */
[----:B------:R-:W-:-:S03]  /*0280*/  IMAD.MOV R31, RZ, RZ, -R31 ;  /* 0x000000ffff1f7224 */ /* 0x000fc600078e0a1f */
[----:B------:R-:W-:Y:S01]  /*0290*/  MOV R30, UR4 ;  /* 0x00000004001e7c02 */ /* 0x000fe20008000f00 */
[----:B-1----:R-:W-:-:S04]  /*02a0*/  UIADD3 UR5, UP0, UPT, UR6, 0x20, URZ ;  /* 0x0000002006057890 */ /* 0x002fc8000ff1e0ff */
[----:B------:R-:W-:Y:S02]  /*02b0*/  UIADD3.X UR6, UPT, UPT, URZ, UR7, URZ, UP0, !UPT ;  /* 0x00000007ff067290 */ /* 0x000fe400087fe4ff */
[----:B------:R-:W-:-:S04]  /*02c0*/  MOV R36, UR5 ;  /* 0x0000000500247c02 */ /* 0x000fc80008000f00 */
[----:B------:R-:W-:-:S07]  /*02d0*/  IMAD.U32 R37, RZ, RZ, UR6 ;  /* 0x00000006ff257e24 */ /* 0x000fce000f8e00ff */
.L_x_34:
[----:B0-----:R-:W0:Y:S01]  /*02e0*/  LDS.128 R4, [R30+-0x20] ;  /* 0xffffe0001e047984 */ /* 0x001e220000000c00 */
[----:B------:R-:W-:Y:S01]  /*02f0*/  UMOV UR4, 0xe826d695 ;  /* 0xe826d69500047882 */ /* 0x000fe20000000000 */
[----:B------:R-:W-:Y:S01]  /*0300*/  UMOV UR5, 0x3e112e0b ;  /* 0x3e112e0b00057882 */ /* 0x000fe20000000000 */
[----:B------:R-:W-:Y:S01]  /*0310*/  IADD3 R31, PT, PT, R31, 0x4, RZ ;  /* 0x000000041f1f7810 */ /* 0x000fe20007ffe0ff */
[----:B------:R-:W-:Y:S01]  /*0320*/  BSSY.RECONVERGENT B0, `(.L_x_2) ;  /* 0x000001b000007945 */ /* 0x000fe20003800200 */
[----:B------:R-:W-:Y:S02]  /*0330*/  LOP3.LUT R27, R28, 0x7fc, RZ, 0xc0, !PT ;  /* 0x000007fc1c1b7812 */ /* 0x000fe400078ec0ff */
[----:B------:R-:W-:-:S04]  /*0340*/  ISETP.NE.AND P1, PT, R31, RZ, PT ;  /* 0x000000ff1f00720c */ /* 0x000fc80003f25270 */
[----:B------:R-:W-:Y:S01]  /*0350*/  P2R R32, PR, RZ, 0x2 ;  /* 0x00000002ff207803 */ /* 0x000fe20000000000 */
[----:B0-----:R-:W-:Y:S01]  /*0360*/  FADD R12, -R25, R5 ;  /* 0x00000005190c7221 */ /* 0x001fe20000000100 */
[----:B------:R-:W-:Y:S01]  /*0370*/  FADD R15, -R24, R4 ;  /* 0x00000004180f7221 */ /* 0x000fe20000000100 */
[----:B------:R-:W-:Y:S02]  /*0380*/  FADD R11, -R26, R6 ;  /* 0x000000061a0b7221 */ /* 0x000fe40000000100 */
[----:B------:R-:W-:-:S04]  /*0390*/  FMUL R0, R12, R12 ;  /* 0x0000000c0c007220 */ /* 0x000fc80000400000 */
[----:B------:R-:W-:-:S04]  /*03a0*/  FFMA R0, R15, R15, R0 ;  /* 0x0000000f0f007223 */ /* 0x000fc80000000000 */
[----:B------:R-:W-:-:S04]  /*03b0*/  FFMA R0, R11, R11, R0 ;  /* 0x0000000b0b007223 */ /* 0x000fc80000000000 */
[----:B------:R-:W0:Y:S02]  /*03c0*/  F2F.F64.F32 R4, R0 ;  /* 0x0000000000047310 */ /* 0x000e240000201800 */
[----:B0-----:R-:W-:-:S10]  /*03d0*/  DADD R4, R4, UR4 ;  /* 0x0000000404047e29 */ /* 0x001fd40008000000 */
[----:B------:R-:W0:Y:S02]  /*03e0*/  F2F.F32.F64 R4, R4 ;  /* 0x0000000400047310 */ /* 0x000e240000301000 */
[----:B0-----:R-:W-:-:S04]  /*03f0*/  FMUL R3, R4, R4 ;  /* 0x0000000404037220 */ /* 0x001fc80000400000 */
[----:B------:R-:W-:-:S04]  /*0400*/  FMUL R6, R4, R3 ;  /* 0x0000000304067220 */ /* 0x000fc80000400000 */
[----:B------:R0:W1:Y:S01]  /*0410*/  MUFU.RSQ R9, R6 ;  /* 0x0000000600097308 */ /* 0x0000620000001400 */
[----:B------:R-:W-:-:S04]  /*0420*/  IADD3 R3, PT, PT, R6, -0xd000000, RZ ;  /* 0xf300000006037810 */ /* 0x000fc80007ffe0ff */
[----:B------:R-:W-:-:S13]  /*0430*/  ISETP.GT.U32.AND P0, PT, R3, 0x727fffff, PT ;  /* 0x727fffff0300780c */ /* 0x000fda0003f04070 */
[----:B01----:R-:W-:Y:S05]  /*0440*/  @!P0 BRA `(.L_x_3) ;  /* 0x0000000000108947 */ /* 0x003fea0003800000 */
[----:B------:R-:W-:Y:S01]  /*0450*/  IMAD.MOV.U32 R3, RZ, RZ, R6 ;  /* 0x000000ffff037224 */ /* 0x000fe200078e0006 */
[----:B------:R-:W-:-:S07]  /*0460*/  MOV R0, 0x480 ;  /* 0x0000048000007802 */ /* 0x000fce0000000f00 */
[----:B------:R-:W-:Y:S05]  /*0470*/  CALL.REL.NOINC `($__internal_1_$__cuda_sm20_sqrt_rn_f32_slowpath) ;  /* 0x0000002000487944 */ /* 0x000fea0003c00000 */
[----:B------:R-:W-:Y:S05]  /*0480*/  BRA `(.L_x_4) ;  /* 0x0000000000107947 */ /* 0x000fea0003800000 */
.L_x_3:
[----:B------:R-:W-:Y:S01]  /*0490*/  FMUL.FTZ R5, R6, R9 ;  /* 0x0000000906057220 */ /* 0x000fe20000410000 */
[----:B------:R-:W-:-:S03]  /*04a0*/  FMUL.FTZ R3, R9, 0.5 ;  /* 0x3f00000009037820 */ /* 0x000fc60000410000 */
[----:B------:R-:W-:-:S04]  /*04b0*/  FFMA R0, -R5, R5, R6 ;  /* 0x0000000505007223 */ /* 0x000fc80000000106 */
[----:B------:R-:W-:-:S07]  /*04c0*/  FFMA R5, R0, R3, R5 ;  /* 0x0000000300057223 */ /* 0x000fce0000000005 */
.L_x_4:
[----:B------:R-:W-:Y:S05]  /*04d0*/  BSYNC.RECONVERGENT B0 ;  /* 0x0000000000007941 */ /* 0x000fea0003800200 */
.L_x_2:
[----:B------:R-:W-:Y:S01]  /*04e0*/  IADD3 R0, PT, PT, R5, 0x1800000, RZ ;  /* 0x0180000005007810 */ /* 0x000fe20007ffe0ff */
[----:B------:R-:W-:Y:S03]  /*04f0*/  BSSY.RECONVERGENT B0, `(.L_x_5) ;  /* 0x000000b000007945 */ /* 0x000fe60003800200 */
[----:B------:R-:W-:-:S04]  /*0500*/  LOP3.LUT R0, R0, 0x7f800000, RZ, 0xc0, !PT ;  /* 0x7f80000000007812 */ /* 0x000fc800078ec0ff */
[----:B------:R-:W-:-:S13]  /*0510*/  ISETP.GT.U32.AND P0, PT, R0, 0x1ffffff, PT ;  /* 0x01ffffff0000780c */ /* 0x000fda0003f04070 */
[----:B------:R-:W-:Y:S05]  /*0520*/  @P0 BRA `(.L_x_6) ;  /* 0x00000000000c0947 */ /* 0x000fea0003800000 */
[----:B------:R-:W-:-:S07]  /*0530*/  MOV R4, 0x550 ;  /* 0x0000055000047802 */ /* 0x000fce0000000f00 */
[----:B------:R-:W-:Y:S05]  /*0540*/  CALL.REL.NOINC `($__internal_0_$__cuda_sm20_rcp_rn_f32_slowpath) ;  /* 0x0000001c00447944 */ /* 0x000fea0003c00000 */
[----:B------:R-:W-:Y:S05]  /*0550*/  BRA `(.L_x_7) ;  /* 0x0000000000107947 */ /* 0x000fea0003800000 */
.L_x_6:
[----:B------:R-:W0:Y:S02]  /*0560*/  MUFU.RCP R8, R5 ;  /* 0x0000000500087308 */ /* 0x000e240000001000 */
[----:B0-----:R-:W-:-:S04]  /*0570*/  FFMA R0, R8, R5, -1 ;  /* 0xbf80000008007423 */ /* 0x001fc80000000005 */
[----:B------:R-:W-:-:S04]  /*0580*/  FADD.FTZ R3, -R0, -RZ ;  /* 0x800000ff00037221 */ /* 0x000fc80000010100 */
[----:B------:R-:W-:-:S07]  /*0590*/  FFMA R8, R8, R3, R8 ;  /* 0x0000000308087223 */ /* 0x000fce0000000008 */
.L_x_7:
[----:B------:R-:W-:Y:S05]  /*05a0*/  BSYNC.RECONVERGENT B0 ;  /* 0x0000000000007941 */ /* 0x000fea0003800200 */
.L_x_5:
[----:B------:R-:W-:Y:S01]  /*05b0*/  FMUL R7, R7, R8 ;  /* 0x0000000807077220 */ /* 0x000fe20000400000 */
[----:B------:R-:W-:Y:S01]  /*05c0*/  MOV R35, 0x0 ;  /* 0x0000000000237802 */ /* 0x000fe20000000f00 */
[----:B------:R-:W0:Y:S01]  /*05d0*/  LDCU.64 UR4, c[0x4][0x8] ;  /* 0x01000100ff0477ac */ /* 0x000e220008000a00 */
[----:B------:R-:W-:Y:S01]  /*05e0*/  MOV R6, R2 ;  /* 0x0000000200067202 */ /* 0x000fe20000000f00 */
[-C--:B------:R-:W-:Y:S01]  /*05f0*/  FFMA R16, R15, R7.reuse, R16 ;  /* 0x000000070f107223 */ /* 0x080fe20000000010 */
[----:B------:R1:W2:Y:S01]  /*0600*/  LDC.64 R8, c[0x4][R35] ;  /* 0x0100000023087b82 */ /* 0x0002a20000000a00 */
[-C--:B------:R-:W-:Y:S01]  /*0610*/  FFMA R17, R12, R7.reuse, R17 ;  /* 0x000000070c117223 */ /* 0x080fe20000000011 */
[----:B------:R-:W-:Y:S01]  /*0620*/  FFMA R18, R11, R7, R18 ;  /* 0x000000070b127223 */ /* 0x000fe20000000012 */
[----:B------:R-:W3:Y:S01]  /*0630*/  F2F.F64.F32 R14, R16 ;  /* 0x00000010000e7310 */ /* 0x000ee20000201800 */
[----:B------:R-:W-:Y:S02]  /*0640*/  MOV R7, R19 ;  /* 0x0000001300077202 */ /* 0x000fe40000000f00 */
[----:B0-----:R-:W-:Y:S01]  /*0650*/  MOV R4, UR4 ;  /* 0x0000000400047c02 */ /* 0x001fe20008000f00 */
[----:B------:R-:W-:Y:S01]  /*0660*/  IMAD.U32 R5, RZ, RZ, UR5 ;  /* 0x00000005ff057e24 */ /* 0x000fe2000f8e00ff */
[----:B---3--:R1:W-:Y:S06]  /*0670*/  STL.64 [R1], R14 ;  /* 0x0000000e01007387 */ /* 0x0083ec0000100a00 */
[----:B------:R-:W-:-:S07]  /*0680*/  LEPC R20, `(.L_x_8) ;  /* 0x000000001014794e */ /* 0x000fce0000000000 */
[----:B-12---:R-:W-:Y:S05]  /*0690*/  CALL.ABS.NOINC R8 ;  /* 0x0000000008007343 */ /* 0x006fea0003c00000 */
.L_x_8:
[----:B------:R-:W2:Y:S01]  /*06a0*/  LDG.E.128 R8, desc[UR36][R36.64+-0x20] ;  /* 0xffffe02424087981 */ /* 0x000ea2000c1e1d00 */
[----:B------:R0:W1:Y:S01]  /*06b0*/  LDC.64 R12, c[0x4][R35] ;  /* 0x01000000230c7b82 */ /* 0x0000620000000a00 */
[----:B------:R-:W3:Y:S01]  /*06c0*/  LDCU.64 UR4, c[0x4][0x10] ;  /* 0x01000200ff0477ac */ /* 0x000ee20008000a00 */
[----:B------:R-:W-:-:S05]  /*06d0*/  IADD3 R34, P0, PT, R2, 0x10, RZ ;  /* 0x0000001002227810 */ /* 0x000fca0007f1e0ff */
[----:B------:R-:W-:Y:S02]  /*06e0*/  IMAD.X R33, RZ, RZ, R19, P0 ;  /* 0x000000ffff217224 */ /* 0x000fe400000e0613 */
[----:B------:R-:W-:-:S03]  /*06f0*/  IMAD.MOV.U32 R6, RZ, RZ, R34 ;  /* 0x000000ffff067224 */ /* 0x000fc600078e0022 */
[----:B------:R-:W-:Y:S02]  /*0700*/  MOV R7, R33 ;  /* 0x0000002100077202 */ /* 0x000fe40000000f00 */
[----:B---3--:R-:W-:Y:S02]  /*0710*/  MOV R4, UR4 ;  /* 0x0000000400047c02 */ /* 0x008fe40008000f00 */
[----:B------:R-:W-:Y:S01]  /*0720*/  MOV R5, UR5 ;  /* 0x0000000500057c02 */ /* 0x000fe20008000f00 */
[----:B-12---:R0:W-:Y:S06]  /*0730*/  STL.128 [R1+0x10], R8 ;  /* 0x0000100801007387 */ /* 0x0061ec0000100c00 */
[----:B------:R-:W-:-:S07]  /*0740*/  LEPC R20, `(.L_x_9) ;  /* 0x000000001014794e */ /* 0x000fce0000000000 */
[----:B0-----:R-:W-:Y:S05]  /*0750*/  CALL.ABS.NOINC R12 ;  /* 0x000000000c007343 */ /* 0x001fea0003c00000 */
.L_x_9:
[----:B------:R-:W0:Y:S01]  /*0760*/  LDS.128 R8, [R30+-0x10] ;  /* 0xfffff0001e087984 */ /* 0x000e220000000c00 */
[----:B------:R-:W-:Y:S01]  /*0770*/  UMOV UR4, 0xe826d695 ;  /* 0xe826d69500047882 */ /* 0x000fe20000000000 */
[----:B------:R-:W-:Y:S01]  /*0780*/  UMOV UR5, 0x3e112e0b ;  /* 0x3e112e0b00057882 */ /* 0x000fe20000000000 */
[----:B------:R-:W-:Y:S01]  /*0790*/  BSSY.RECONVERGENT B0, `(.L_x_10) ;  /* 0x0000018000007945 */ /* 0x000fe20003800200 */
        /* <DEDUP_REMOVED lines=15> */
[----:B------:R-:W-:Y:S02]  /*0890*/  MOV R3, R6 ;  /* 0x0000000600037202 */ /* 0x000fe40000000f00 */
[----:B------:R-:W-:-:S07]  /*08a0*/  MOV R0, 0x8c0 ;  /* 0x000008c000007802 */ /* 0x000fce0000000f00 */
[----:B------:R-:W-:Y:S05]  /*08b0*/  CALL.REL.NOINC `($__internal_1_$__cuda_sm20_sqrt_rn_f32_slowpath) ;  /* 0x0000001c00387944 */ /* 0x000fea0003c00000 */
[----:B------:R-:W-:Y:S05]  /*08c0*/  BRA `(.L_x_12) ;  /* 0x0000000000107947 */ /* 0x000fea0003800000 */
.L_x_11:
[----:B------:R-:W-:Y:S01]  /*08d0*/  FMUL.FTZ R5, R6, R9 ;  /* 0x0000000906057220 */ /* 0x000fe20000410000 */
[----:B------:R-:W-:-:S03]  /*08e0*/  FMUL.FTZ R3, R9, 0.5 ;  /* 0x3f00000009037820 */ /* 0x000fc60000410000 */
[----:B------:R-:W-:-:S04]  /*08f0*/  FFMA R0, -R5, R5, R6 ;  /* 0x0000000505007223 */ /* 0x000fc80000000106 */
[----:B------:R-:W-:-:S07]  /*0900*/  FFMA R5, R0, R3, R5 ;  /* 0x0000000300057223 */ /* 0x000fce0000000005 */
.L_x_12:
[----:B------:R-:W-:Y:S05]  /*0910*/  BSYNC.RECONVERGENT B0 ;  /* 0x0000000000007941 */ /* 0x000fea0003800200 */
.L_x_10:
[----:B------:R-:W-:Y:S01]  /*0920*/  VIADD R0, R5, 0x1800000 ;  /* 0x0180000005007836 */ /* 0x000fe20000000000 */
[----:B------:R-:W-:Y:S04]  /*0930*/  BSSY.RECONVERGENT B0, `(.L_x_13) ;  /* 0x000000b000007945 */ /* 0x000fe80003800200 */
[----:B------:R-:W-:-:S04]  /*0940*/  LOP3.LUT R0, R0, 0x7f800000, RZ, 0xc0, !PT ;  /* 0x7f80000000007812 */ /* 0x000fc800078ec0ff */
[----:B------:R-:W-:-:S13]  /*0950*/  ISETP.GT.U32.AND P0, PT, R0, 0x1ffffff, PT ;  /* 0x01ffffff0000780c */ /* 0x000fda0003f04070 */
[----:B------:R-:W-:Y:S05]  /*0960*/  @P0 BRA `(.L_x_14) ;  /* 0x00000000000c0947 */ /* 0x000fea0003800000 */
[----:B------:R-:W-:-:S07]  /*0970*/  MOV R4, 0x990 ;  /* 0x0000099000047802 */ /* 0x000fce0000000f00 */
[----:B------:R-:W-:Y:S05]  /*0980*/  CALL.REL.NOINC `($__internal_0_$__cuda_sm20_rcp_rn_f32_slowpath) ;  /* 0x0000001800347944 */ /* 0x000fea0003c00000 */
[----:B------:R-:W-:Y:S05]  /*0990*/  BRA `(.L_x_15) ;  /* 0x0000000000107947 */ /* 0x000fea0003800000 */
.L_x_14:
[----:B------:R-:W0:Y:S02]  /*09a0*/  MUFU.RCP R8, R5 ;  /* 0x0000000500087308 */ /* 0x000e240000001000 */
[----:B0-----:R-:W-:-:S04]  /*09b0*/  FFMA R0, R8, R5, -1 ;  /* 0xbf80000008007423 */ /* 0x001fc80000000005 */
[----:B------:R-:W-:-:S04]  /*09c0*/  FADD.FTZ R3, -R0, -RZ ;  /* 0x800000ff00037221 */ /* 0x000fc80000010100 */
[----:B------:R-:W-:-:S07]  /*09d0*/  FFMA R8, R8, R3, R8 ;  /* 0x0000000308087223 */ /* 0x000fce0000000008 */
.L_x_15:
[----:B------:R-:W-:Y:S05]  /*09e0*/  BSYNC.RECONVERGENT B0 ;  /* 0x0000000000007941 */ /* 0x000fea0003800200 */
.L_x_13:
        /* <DEDUP_REMOVED lines=9> */
[----:B------:R-:W-:Y:S01]  /*0a80*/  IMAD.MOV.U32 R7, RZ, RZ, R19 ;  /* 0x000000ffff077224 */ /* 0x000fe200078e0013 */
[----:B0-----:R-:W-:-:S02]  /*0a90*/  MOV R4, UR4 ;  /* 0x0000000400047c02 */ /* 0x001fc40008000f00 */
[----:B------:R-:W-:Y:S01]  /*0aa0*/  MOV R5, UR5 ;  /* 0x0000000500057c02 */ /* 0x000fe20008000f00 */
[----:B---3--:R1:W-:Y:S06]  /*0ab0*/  STL.64 [R1], R10 ;  /* 0x0000000a01007387 */ /* 0x0083ec0000100a00 */
[----:B------:R-:W-:-:S07]  /*0ac0*/  LEPC R20, `(.L_x_16) ;  /* 0x000000001014794e */ /* 0x000fce0000000000 */
[----:B-12---:R-:W-:Y:S05]  /*0ad0*/  CALL.ABS.NOINC R8 ;  /* 0x0000000008007343 */ /* 0x006fea0003c00000 */
.L_x_16:
[----:B------:R-:W2:Y:S01]  /*0ae0*/  LDG.E.128 R8, desc[UR36][R36.64+-0x10] ;  /* 0xfffff02424087981 */ /* 0x000ea2000c1e1d00 */
[----:B------:R0:W1:Y:S01]  /*0af0*/  LDC.64 R12, c[0x4][R35] ;  /* 0x01000000230c7b82 */ /* 0x0000620000000a00 */
[----:B------:R-:W3:Y:S01]  /*0b00*/  LDCU.64 UR4, c[0x4][0x10] ;  /* 0x01000200ff0477ac */ /* 0x000ee20008000a00 */
[----:B------:R-:W-:Y:S01]  /*0b10*/  MOV R6, R34 ;  /* 0x0000002200067202 */ /* 0x000fe20000000f00 */
[----:B------:R-:W-:Y:S01]  /*0b20*/  IMAD.MOV.U32 R7, RZ, RZ, R33 ;  /* 0x000000ffff077224 */ /* 0x000fe200078e0021 */
[----:B---3--:R-:W-:Y:S02]  /*0b30*/  MOV R4, UR4 ;  /* 0x0000000400047c02 */ /* 0x008fe40008000f00 */
[----:B------:R-:W-:Y:S01]  /*0b40*/  MOV R5, UR5 ;  /* 0x0000000500057c02 */ /* 0x000fe20008000f00 */
[----:B-12---:R0:W-:Y:S06]  /*0b50*/  STL.128 [R1+0x10], R8 ;  /* 0x0000100801007387 */ /* 0x0061ec0000100c00 */
[----:B------:R-:W-:-:S07]  /*0b60*/  LEPC R20, `(.L_x_17) ;  /* 0x000000001014794e */ /* 0x000fce0000000000 */
[----:B0-----:R-:W-:Y:S05]  /*0b70*/  CALL.ABS.NOINC R12 ;  /* 0x000000000c007343 */ /* 0x001fea0003c00000 */
.L_x_17:
[----:B------:R-:W0:Y:S01]  /*0b80*/  LDS.128 R8, [R30] ;  /* 0x000000001e087984 */ /* 0x000e220000000c00 */
        /* <DEDUP_REMOVED lines=22> */
.L_x_19:
[----:B------:R-:W-:Y:S01]  /*0cf0*/  FMUL.FTZ R5, R6, R9 ;  /* 0x0000000906057220 */ /* 0x000fe20000410000 */
[----:B------:R-:W-:-:S03]  /*0d00*/  FMUL.FTZ R3, R9, 0.5 ;  /* 0x3f00000009037820 */ /* 0x000fc60000410000 */
[----:B------:R-:W-:-:S04]  /*0d10*/  FFMA R0, -R5, R5, R6 ;  /* 0x0000000505007223 */ /* 0x000fc80000000106 */
[----:B------:R-:W-:-:S07]  /*0d20*/  FFMA R5, R0, R3, R5 ;  /* 0x0000000300057223 */ /* 0x000fce0000000005 */
.L_x_20:
[----:B------:R-:W-:Y:S05]  /*0d30*/  BSYNC.RECONVERGENT B0 ;  /* 0x0000000000007941 */ /* 0x000fea0003800200 */
.L_x_18:
        /* <DEDUP_REMOVED lines=8> */
.L_x_22:
[----:B------:R-:W0:Y:S02]  /*0dc0*/  MUFU.RCP R8, R5 ;  /* 0x0000000500087308 */ /* 0x000e240000001000 */
[----:B0-----:R-:W-:-:S04]  /*0dd0*/  FFMA R0, R8, R5, -1 ;  /* 0xbf80000008007423 */ /* 0x001fc80000000005 */
[----:B------:R-:W-:-:S04]  /*0de0*/  FADD.FTZ R3, -R0, -RZ ;  /* 0x800000ff00037221 */ /* 0x000fc80000010100 */
[----:B------:R-:W-:-:S07]  /*0df0*/  FFMA R8, R8, R3, R8 ;  /* 0x0000000308087223 */ /* 0x000fce0000000008 */
.L_x_23:
[----:B------:R-:W-:Y:S05]  /*0e00*/  BSYNC.RECONVERGENT B0 ;  /* 0x0000000000007941 */ /* 0x000fea0003800200 */
.L_x_21:
        /* <DEDUP_REMOVED lines=9> */
[----:B------:R-:W-:Y:S01]  /*0ea0*/  MOV R7, R19 ;  /* 0x0000001300077202 */ /* 0x000fe20000000f00 */
[----:B0-----:R-:W-:Y:S01]  /*0eb0*/  IMAD.U32 R4, RZ, RZ, UR4 ;  /* 0x00000004ff047e24 */ /* 0x001fe2000f8e00ff */
[----:B------:R-:W-:Y:S01]  /*0ec0*/  MOV R5, UR5 ;  /* 0x0000000500057c02 */ /* 0x000fe20008000f00 */
[----:B---3--:R1:W-:Y:S06]  /*0ed0*/  STL.64 [R1], R10 ;  /* 0x0000000a01007387 */ /* 0x0083ec0000100a00 */
[----:B------:R-:W-:-:S07]  /*0ee0*/  LEPC R20, `(.L_x_24) ;  /* 0x000000001014794e */ /* 0x000fce0000000000 */
[----:B-12---:R-:W-:Y:S05]  /*0ef0*/  CALL.ABS.NOINC R8 ;  /* 0x0000000008007343 */ /* 0x006fea0003c00000 */
.L_x_24:
[----:B------:R-:W2:Y:S01]  /*0f00*/  LDG.E.128 R8, desc[UR36][R36.64] ;  /* 0x0000002424087981 */ /* 0x000ea2000c1e1d00 */
[----:B------:R0:W1:Y:S01]  /*0f10*/  LDC.64 R12, c[0x4][R35] ;  /* 0x01000000230c7b82 */ /* 0x0000620000000a00 */
[----:B------:R-:W3:Y:S01]  /*0f20*/  LDCU.64 UR4, c[0x4][0x10] ;  /* 0x01000200ff0477ac */ /* 0x000ee20008000a00 */
[----:B------:R-:W-:Y:S02]  /*0f30*/  MOV R6, R34 ;  /* 0x0000002200067202 */ /* 0x000fe40000000f00 */
[----:B------:R-:W-:Y:S01]  /*0f40*/  MOV R7, R33 ;  /* 0x0000002100077202 */ /* 0x000fe20000000f00 */
[----:B---3--:R-:W-:Y:S01]  /*0f50*/  IMAD.U32 R4, RZ, RZ, UR4 ;  /* 0x00000004ff047e24 */ /* 0x008fe2000f8e00ff */
[----:B------:R-:W-:Y:S01]  /*0f60*/  MOV R5, UR5 ;  /* 0x0000000500057c02 */ /* 0x000fe20008000f00 */
[----:B-12---:R0:W-:Y:S06]  /*0f70*/  STL.128 [R1+0x10], R8 ;  /* 0x0000100801007387 */ /* 0x0061ec0000100c00 */
[----:B------:R-:W-:-:S07]  /*0f80*/  LEPC R20, `(.L_x_25) ;  /* 0x000000001014794e */ /* 0x000fce0000000000 */
[----:B0-----:R-:W-:Y:S05]  /*0f90*/  CALL.ABS.NOINC R12 ;  /* 0x000000000c007343 */ /* 0x001fea0003c00000 */
.L_x_25:
[----:B------:R-:W0:Y:S01]  /*0fa0*/  LDS.128 R8, [R30+0x10] ;  /* 0x000010001e087984 */ /* 0x000e220000000c00 */
        /* <DEDUP_REMOVED lines=14> */
[----:B------:R-:W-:Y:S01]  /*1090*/  VIADD R3, R6, 0xf3000000 ;  /* 0xf300000006037836 */ /* 0x000fe20000000000 */
[----:B------:R0:W1:Y:S04]  /*10a0*/  MUFU.RSQ R9, R6 ;  /* 0x0000000600097308 */ /* 0x0000680000001400 */
[----:B------:R-:W-:-:S13]  /*10b0*/  ISETP.GT.U32.AND P0, PT, R3, 0x727fffff, PT ;  /* 0x727fffff0300780c */ /* 0x000fda0003f04070 */
[----:B01----:R-:W-:Y:S05]  /*10c0*/  @!P0 BRA `(.L_x_27) ;  /* 0x0000000000108947 */ /* 0x003fea0003800000 */
[----:B------:R-:W-:Y:S02]  /*10d0*/  MOV R3, R6 ;  /* 0x0000000600037202 */ /* 0x000fe40000000f00 */
[----:B------:R-:W-:-:S07]  /*10e0*/  MOV R0, 0x1100 ;  /* 0x0000110000007802 */ /* 0x000fce0000000f00 */
[----:B------:R-:W-:Y:S05]  /*10f0*/  CALL.REL.NOINC `($__internal_1_$__cuda_sm20_sqrt_rn_f32_slowpath) ;  /* 0x0000001400287944 */ /* 0x000fea0003c00000 */
[----:B------:R-:W-:Y:S05]  /*1100*/  BRA `(.L_x_28) ;  /* 0x0000000000107947 */ /* 0x000fea0003800000 */
.L_x_27:
[----:B------:R-:W-:Y:S01]  /*1110*/  FMUL.FTZ R5, R6, R9 ;  /* 0x0000000906057220 */ /* 0x000fe20000410000 */
[----:B------:R-:W-:-:S03]  /*1120*/  FMUL.FTZ R3, R9, 0.5 ;  /* 0x3f00000009037820 */ /* 0x000fc60000410000 */
[----:B------:R-:W-:-:S04]  /*1130*/  FFMA R0, -R5, R5, R6 ;  /* 0x0000000505007223 */ /* 0x000fc80000000106 */
[----:B------:R-:W-:-:S07]  /*1140*/  FFMA R5, R0, R3, R5 ;  /* 0x0000000300057223 */ /* 0x000fce0000000005 */
.L_x_28:
[----:B------:R-:W-:Y:S05]  /*1150*/  BSYNC.RECONVERGENT B0 ;  /* 0x0000000000007941 */ /* 0x000fea0003800200 */
.L_x_26:
        /* <DEDUP_REMOVED lines=8> */
.L_x_30:
[----:B------:R-:W0:Y:S02]  /*11e0*/  MUFU.RCP R8, R5 ;  /* 0x0000000500087308 */ /* 0x000e240000001000 */
[----:B0-----:R-:W-:-:S04]  /*11f0*/  FFMA R0, R8, R5, -1 ;  /* 0xbf80000008007423 */ /* 0x001fc80000000005 */
[----:B------:R-:W-:-:S04]  /*1200*/  FADD.FTZ R3, -R0, -RZ ;  /* 0x800000ff00037221 */ /* 0x000fc80000010100 */
[----:B------:R-:W-:-:S07]  /*1210*/  FFMA R8, R8, R3, R8 ;  /* 0x0000000308087223 */ /* 0x000fce0000000008 */
.L_x_31:
[----:B------:R-:W-:Y:S05]  /*1220*/  BSYNC.RECONVERGENT B0 ;  /* 0x0000000000007941 */ /* 0x000fea0003800200 */
.L_x_29:
        /* <DEDUP_REMOVED lines=15> */
.L_x_32:
[----:B------:R-:W2:Y:S01]  /*1320*/  LDG.E.128 R8, desc[UR36][R36.64+0x10] ;  /* 0x0000102424087981 */ /* 0x000ea2000c1e1d00 */
[----:B------:R0:W1:Y:S01]  /*1330*/  LDC.64 R12, c[0x4][R35] ;  /* 0x01000000230c7b82 */ /* 0x0000620000000a00 */
[----:B------:R-:W3:Y:S01]  /*1340*/  LDCU.64 UR4, c[0x4][0x10] ;  /* 0x01000200ff0477ac */ /* 0x000ee20008000a00 */
[----:B------:R-:W-:Y:S02]  /*1350*/  MOV R6, R34 ;  /* 0x0000002200067202 */ /* 0x000fe40000000f00 */
[----:B------:R-:W-:Y:S02]  /*1360*/  MOV R7, R33 ;  /* 0x0000002100077202 */ /* 0x000fe40000000f00 */
[----:B---3--:R-:W-:Y:S01]  /*1370*/  MOV R4, UR4 ;  /* 0x0000000400047c02 */ /* 0x008fe20008000f00 */
[----:B------:R-:W-:Y:S01]  /*1380*/  IMAD.U32 R5, RZ, RZ, UR5 ;  /* 0x00000005ff057e24 */ /* 0x000fe2000f8e00ff */
[----:B-12---:R0:W-:Y:S06]  /*1390*/  STL.128 [R1+0x10], R8 ;  /* 0x0000100801007387 */ /* 0x0061ec0000100c00 */
[----:B------:R-:W-:-:S07]  /*13a0*/  LEPC R20, `(.L_x_33) ;  /* 0x000000001014794e */ /* 0x000fce0000000000 */
[----:B0-----:R-:W-:Y:S05]  /*13b0*/  CALL.ABS.NOINC R12 ;  /* 0x000000000c007343 */ /* 0x001fea0003c00000 */
.L_x_33:
[----:B------:R-:W-:Y:S02]  /*13c0*/  ISETP.NE.AND P6, PT, R32, RZ, PT ;  /* 0x000000ff2000720c */ /* 0x000fe40003fc5270 */
[----:B------:R-:W-:Y:S02]  /*13d0*/  IADD3 R36, P0, PT, R36, 0x40, RZ ;  /* 0x0000004024247810 */ /* 0x000fe40007f1e0ff */
[----:B------:R-:W-:-:S03]  /*13e0*/  IADD3 R30, PT, PT, R30, 0x40, RZ ;  /* 0x000000401e1e7810 */ /* 0x000fc60007ffe0ff */
[----:B------:R-:W-:-:S06]  /*13f0*/  IMAD.X R37, RZ, RZ, R37, P0 ;  /* 0x000000ffff257224 */ /* 0x000fcc00000e0625 */
[----:B------:R-:W-:Y:S05]  /*1400*/  @P6 BRA `(.L_x_34) ;  /* 0xffffffec00b46947 */ /* 0x000fea000383ffff */
[----:B------:R-:W-:Y:S05]  /*1410*/  BSYNC.RECONVERGENT B6 ;  /* 0x0000000000067941 */ /* 0x000fea0003800200 */
.L_x_1:
[----:B------:R-:W-:-:S13]  /*1420*/  ISETP.NE.AND P0, PT, R29, RZ, PT ;  /* 0x000000ff1d00720c */ /* 0x000fda0003f05270 */
[----:B------:R-:W-:Y:S05]  /*1430*/  @!P0 BRA `(.L_x_35) ;  /* 0x0000000c00588947 */ /* 0x000fea0003800000 */
[----:B------:R-:W1:Y:S01]  /*1440*/  S2UR UR5, SR_CgaCtaId ;  /* 0x00000000000579c3 */ /* 0x000e620000008800 */
[----:B------:R-:W-:Y:S01]  /*1450*/  UMOV UR4, 0x400 ;  /* 0x0000040000047882 */ /* 0x000fe20000000000 */
[----:B------:R-:W-:Y:S01]  /*1460*/  ISETP.NE.AND P1, PT, R29, 0x1, PT ;  /* 0x000000011d00780c */ /* 0x000fe20003f25270 */
[----:B------:R-:W-:Y:S01]  /*1470*/  BSSY.RECONVERGENT B0, `(.L_x_36) ;  /* 0x000001e000007945 */ /* 0x000fe20003800200 */
[----:B-1----:R-:W-:-:S03]  /*1480*/  ULEA UR4, UR5, UR4, 0x18 ;  /* 0x0000000405047291 */ /* 0x002fc6000f8ec0ff */
[----:B------:R-:W-:-:S03]  /*1490*/  UMOV UR5, 0x3e112e0b ;  /* 0x3e112e0b00057882 */ /* 0x000fc60000000000 */
[----:B------:R-:W-:Y:S01]  /*14a0*/  LEA R30, R27, UR4, 0x4 ;  /* 0x000000041b1e7c11 */ /* 0x000fe2000f8e20ff */
[----:B------:R-:W-:-:S04]  /*14b0*/  UMOV UR4, 0xe826d695 ;  /* 0xe826d69500047882 */ /* 0x000fc80000000000 */
[----:B0-----:R-:W0:Y:S02]  /*14c0*/  LDS.128 R4, [R30] ;  /* 0x000000001e047984 */ /* 0x001e240000000c00 */
[----:B0-----:R-:W-:Y:S01]  /*14d0*/  FADD R12, -R25, R5 ;  /* 0x00000005190c7221 */ /* 0x001fe20000000100 */
[----:B------:R-:W-:Y:S01]  /*14e0*/  FADD R15, -R24, R4 ;  /* 0x00000004180f7221 */ /* 0x000fe20000000100 */
[----:B------:R-:W-:Y:S02]  /*14f0*/  FADD R11, -R26, R6 ;  /* 0x000000061a0b7221 */ /* 0x000fe40000000100 */
[----:B------:R-:W-:-:S04]  /*1500*/  FMUL R0, R12, R12 ;  /* 0x0000000c0c007220 */ /* 0x000fc80000400000 */
[----:B------:R-:W-:-:S04]  /*1510*/  FFMA R0, R15, R15, R0 ;  /* 0x0000000f0f007223 */ /* 0x000fc80000000000 */
[----:B------:R-:W-:-:S04]  /*1520*/  FFMA R0, R11, R11, R0 ;  /* 0x0000000b0b007223 */ /* 0x000fc80000000000 */
[----:B------:R0:W1:Y:S02]  /*1530*/  F2F.F64.F32 R4, R0 ;  /* 0x0000000000047310 */ /* 0x0000640000201800 */
[----:B0-----:R-:W-:Y:S01]  /*1540*/  P2R R0, PR, RZ, 0x2 ;  /* 0x00000002ff007803 */ /* 0x001fe20000000000 */
[----:B-1----:R-:W-:-:S10]  /*1550*/  DADD R4, R4, UR4 ;  /* 0x0000000404047e29 */ /* 0x002fd40008000000 */
        /* <DEDUP_REMOVED lines=11> */
.L_x_37:
[----:B------:R-:W-:Y:S01]  /*1610*/  FMUL.FTZ R5, R6, R9 ;  /* 0x0000000906057220 */ /* 0x000fe20000410000 */
[----:B------:R-:W-:-:S03]  /*1620*/  FMUL.FTZ R3, R9, 0.5 ;  /* 0x3f00000009037820 */ /* 0x000fc60000410000 */
[----:B------:R-:W-:-:S04]  /*1630*/  FFMA R0, -R5, R5, R6 ;  /* 0x0000000505007223 */ /* 0x000fc80000000106 */
[----:B------:R-:W-:-:S07]  /*1640*/  FFMA R5, R0, R3, R5 ;  /* 0x0000000300057223 */ /* 0x000fce0000000005 */
.L_x_38:
[----:B------:R-:W-:Y:S05]  /*1650*/  BSYNC.RECONVERGENT B0 ;  /* 0x0000000000007941 */ /* 0x000fea0003800200 */
.L_x_36:
        /* <DEDUP_REMOVED lines=8> */
.L_x_40:
[----:B------:R-:W0:Y:S02]  /*16e0*/  MUFU.RCP R8, R5 ;  /* 0x0000000500087308 */ /* 0x000e240000001000 */
[----:B0-----:R-:W-:-:S04]  /*16f0*/  FFMA R0, R8, R5, -1 ;  /* 0xbf80000008007423 */ /* 0x001fc80000000005 */
[----:B------:R-:W-:-:S04]  /*1700*/  FADD.FTZ R3, -R0, -RZ ;  /* 0x800000ff00037221 */ /* 0x000fc80000010100 */
[----:B------:R-:W-:-:S07]  /*1710*/  FFMA R8, R8, R3, R8 ;  /* 0x0000000308087223 */ /* 0x000fce0000000008 */
.L_x_41:
[----:B------:R-:W-:Y:S05]  /*1720*/  BSYNC.RECONVERGENT B0 ;  /* 0x0000000000007941 */ /* 0x000fea0003800200 */
.L_x_39:
        /* <DEDUP_REMOVED lines=15> */
.L_x_42:
[----:B------:R-:W0:Y:S01]  /*1820*/  LDC.64 R32, c[0x0][0x380] ;  /* 0x0000e000ff207b82 */ /* 0x000e220000000a00 */
[----:B------:R-:W1:Y:S01]  /*1830*/  LDCU.64 UR4, c[0x4][0x10] ;  /* 0x01000200ff0477ac */ /* 0x000e620008000a00 */
[----:B0-----:R-:W-:-:S05]  /*1840*/  IMAD.WIDE.U32 R32, R27, 0x10, R32 ;  /* 0x000000101b207825 */ /* 0x001fca00078e0020 */
[----:B------:R-:W2:Y:S01]  /*1850*/  LDG.E.128 R8, desc[UR36][R32.64] ;  /* 0x0000002420087981 */ /* 0x000ea2000c1e1d00 */
[----:B------:R-:W0:Y:S01]  /*1860*/  LDC.64 R34, c[0x4][R34] ;  /* 0x0100000022227b82 */ /* 0x000e220000000a00 */
[----:B------:R-:W-:Y:S02]  /*1870*/  IADD3 R31, P0, PT, R2, 0x10, RZ ;  /* 0x00000010021f7810 */ /* 0x000fe40007f1e0ff */
[----:B-1----:R-:W-:Y:S02]  /*1880*/  MOV R4, UR4 ;  /* 0x0000000400047c02 */ /* 0x002fe40008000f00 */
[----:B------:R-:W-:Y:S01]  /*1890*/  MOV R5, UR5 ;  /* 0x0000000500057c02 */ /* 0x000fe20008000f00 */
[----:B------:R-:W-:Y:S01]  /*18a0*/  IMAD.X R27, RZ, RZ, R19, P0 ;  /* 0x000000ffff1b7224 */ /* 0x000fe200000e0613 */
[----:B------:R-:W-:-:S03]  /*18b0*/  MOV R6, R31 ;  /* 0x0000001f00067202 */ /* 0x000fc60000000f00 */
[----:B------:R-:W-:Y:S01]  /*18c0*/  IMAD.MOV.U32 R7, RZ, RZ, R27 ;  /* 0x000000ffff077224 */ /* 0x000fe200078e001b */
[----:B0-2---:R1:W-:Y:S06]  /*18d0*/  STL.128 [R1+0x10], R8 ;  /* 0x0000100801007387 */ /* 0x0053ec0000100c00 */
[----:B------:R-:W-:-:S07]  /*18e0*/  LEPC R20, `(.L_x_43) ;  /* 0x000000001014794e */ /* 0x000fce0000000000 */
[----:B-1----:R-:W-:Y:S05]  /*18f0*/  CALL.ABS.NOINC R34 ;  /* 0x0000000022007343 */ /* 0x002fea0003c00000 */
.L_x_43:
[----:B------:R-:W-:-:S13]  /*1900*/  ISETP.NE.AND P6, PT, R29, 0x1, PT ;  /* 0x000000011d00780c */ /* 0x000fda0003fc5270 */
[----:B------:R-:W-:Y:S05]  /*1910*/  @!P6 BRA `(.L_x_35) ;  /* 0x000000080020e947 */ /* 0x000fea0003800000 */
[----:B------:R-:W0:Y:S01]  /*1920*/  LDS.128 R8, [R30+0x10] ;  /* 0x000010001e087984 */ /* 0x000e220000000c00 */
[----:B------:R-:W-:Y:S01]  /*1930*/  UMOV UR4, 0xe826d695 ;  /* 0xe826d69500047882 */ /* 0x000fe20000000000 */
[----:B------:R-:W-:Y:S01]  /*1940*/  UMOV UR5, 0x3e112e0b ;  /* 0x3e112e0b00057882 */ /* 0x000fe20000000000 */
[----:B------:R-:W-:Y:S01]  /*1950*/  ISETP.NE.AND P1, PT, R29, 0x2, PT ;  /* 0x000000021d00780c */ /* 0x000fe20003f25270 */
[----:B------:R-:W-:Y:S01]  /*1960*/  BSSY.RECONVERGENT B0, `(.L_x_44) ;  /* 0x0000019000007945 */ /* 0x000fe20003800200 */
        /* <DEDUP_REMOVED lines=20> */
.L_x_45:
[----:B------:R-:W-:Y:S01]  /*1ab0*/  FMUL.FTZ R5, R6, R9 ;  /* 0x0000000906057220 */ /* 0x000fe20000410000 */
[----:B------:R-:W-:-:S03]  /*1ac0*/  FMUL.FTZ R3, R9, 0.5 ;  /* 0x3f00000009037820 */ /* 0x000fc60000410000 */
[----:B------:R-:W-:-:S04]  /*1ad0*/  FFMA R0, -R5, R5, R6 ;  /* 0x0000000505007223 */ /* 0x000fc80000000106 */
[----:B------:R-:W-:-:S07]  /*1ae0*/  FFMA R5, R0, R3, R5 ;  /* 0x0000000300057223 */ /* 0x000fce0000000005 */
.L_x_46:
[----:B------:R-:W-:Y:S05]  /*1af0*/  BSYNC.RECONVERGENT B0 ;  /* 0x0000000000007941 */ /* 0x000fea0003800200 */
.L_x_44:
        /* <DEDUP_REMOVED lines=8> */
.L_x_48:
[----:B------:R-:W0:Y:S02]  /*1b80*/  MUFU.RCP R8, R5 ;  /* 0x0000000500087308 */ /* 0x000e240000001000 */
[----:B0-----:R-:W-:-:S04]  /*1b90*/  FFMA R0, R8, R5, -1 ;  /* 0xbf80000008007423 */ /* 0x001fc80000000005 */
[----:B------:R-:W-:-:S04]  /*1ba0*/  FADD.FTZ R3, -R0, -RZ ;  /* 0x800000ff00037221 */ /* 0x000fc80000010100 */
[----:B------:R-:W-:-:S07]  /*1bb0*/  FFMA R8, R8, R3, R8 ;  /* 0x0000000308087223 */ /* 0x000fce0000000008 */
.L_x_49:
[----:B------:R-:W-:Y:S05]  /*1bc0*/  BSYNC.RECONVERGENT B0 ;  /* 0x0000000000007941 */ /* 0x000fea0003800200 */
.L_x_47:
        /* <DEDUP_REMOVED lines=15> */
.L_x_50:
[----:B------:R-:W2:Y:S01]  /*1cc0*/  LDG.E.128 R8, desc[UR36][R32.64+0x10] ;  /* 0x0000102420087981 */ /* 0x000ea2000c1e1d00 */
[----:B------:R-:W0:Y:S01]  /*1cd0*/  LDC.64 R34, c[0x4][R34] ;  /* 0x0100000022227b82 */ /* 0x000e220000000a00 */
[----:B------:R-:W1:Y:S01]  /*1ce0*/  LDCU.64 UR4, c[0x4][0x10] ;  /* 0x01000200ff0477ac */ /* 0x000e620008000a00 */
[----:B------:R-:W-:Y:S02]  /*1cf0*/  MOV R6, R31 ;  /* 0x0000001f00067202 */ /* 0x000fe40000000f00 */
[----:B------:R-:W-:Y:S01]  /*1d00*/  MOV R7, R27 ;  /* 0x0000001b00077202 */ /* 0x000fe20000000f00 */
[----:B-1----:R-:W-:Y:S01]  /*1d10*/  IMAD.U32 R4, RZ, RZ, UR4 ;  /* 0x00000004ff047e24 */ /* 0x002fe2000f8e00ff */
[----:B------:R-:W-:Y:S01]  /*1d20*/  MOV R5, UR5 ;  /* 0x0000000500057c02 */ /* 0x000fe20008000f00 */
[----:B0-2---:R1:W-:Y:S06]  /*1d30*/  STL.128 [R1+0x10], R8 ;  /* 0x0000100801007387 */ /* 0x0053ec0000100c00 */
[----:B------:R-:W-:-:S07]  /*1d40*/  LEPC R20, `(.L_x_51) ;  /* 0x000000001014794e */ /* 0x000fce0000000000 */
[----:B-1----:R-:W-:Y:S05]  /*1d50*/  CALL.ABS.NOINC R34 ;  /* 0x0000000022007343 */ /* 0x002fea0003c00000 */
.L_x_51:
[----:B------:R-:W-:-:S13]  /*1d60*/  ISETP.NE.AND P6, PT, R29, 0x2, PT ;  /* 0x000000021d00780c */ /* 0x000fda0003fc5270 */
[----:B------:R-:W-:Y:S05]  /*1d70*/  @!P6 BRA `(.L_x_35) ;  /* 0x000000040008e947 */ /* 0x000fea0003800000 */
        /* <DEDUP_REMOVED lines=23> */
.L_x_53:
[----:B------:R-:W-:Y:S01]  /*1ef0*/  FMUL.FTZ R5, R6, R9 ;  /* 0x0000000906057220 */ /* 0x000fe20000410000 */
[----:B------:R-:W-:-:S03]  /*1f00*/  FMUL.FTZ R3, R9, 0.5 ;  /* 0x3f00000009037820 */ /* 0x000fc60000410000 */
[----:B------:R-:W-:-:S04]  /*1f10*/  FFMA R0, -R5, R5, R6 ;  /* 0x0000000505007223 */ /* 0x000fc80000000106 */
[----:B------:R-:W-:-:S07]  /*1f20*/  FFMA R5, R0, R3, R5 ;  /* 0x0000000300057223 */ /* 0x000fce0000000005 */
.L_x_54:
[----:B------:R-:W-:Y:S05]  /*1f30*/  BSYNC.RECONVERGENT B0 ;  /* 0x0000000000007941 */ /* 0x000fea0003800200 */
.L_x_52:
        /* <DEDUP_REMOVED lines=8> */
.L_x_56:
[----:B------:R-:W0:Y:S02]  /*1fc0*/  MUFU.RCP R8, R5 ;  /* 0x0000000500087308 */ /* 0x000e240000001000 */
[----:B0-----:R-:W-:-:S04]  /*1fd0*/  FFMA R0, R8, R5, -1 ;  /* 0xbf80000008007423 */ /* 0x001fc80000000005 */
[----:B------:R-:W-:-:S04]  /*1fe0*/  FADD.FTZ R3, -R0, -RZ ;  /* 0x800000ff00037221 */ /* 0x000fc80000010100 */
[----:B------:R-:W-:-:S07]  /*1ff0*/  FFMA R8, R8, R3, R8 ;  /* 0x0000000308087223 */ /* 0x000fce0000000008 */
.L_x_57:
[----:B------:R-:W-:Y:S05]  /*2000*/  BSYNC.RECONVERGENT B0 ;  /* 0x0000000000007941 */ /* 0x000fea0003800200 */
.L_x_55:
        /* <DEDUP_REMOVED lines=15> */
.L_x_58:
        /* <DEDUP_REMOVED lines=10> */
.L_x_35:
[----:B------:R-:W1:Y:S01]  /*21a0*/  LDCU UR4, c[0x0][0x390] ;  /* 0x00007200ff0477ac */ /* 0x000e620008000800 */
[----:B0-----:R-:W-:-:S04]  /*21b0*/  SHF.L.U32 R0, R28, 0x1, RZ ;  /* 0x000000011c007819 */ /* 0x001fc800000006ff */
[----:B-1----:R-:W-:Y:S01]  /*21c0*/  ISETP.GE.U32.AND P0, PT, R0, UR4, PT ;  /* 0x0000000400007c0c */ /* 0x002fe2000bf06070 */
[----:B------:R-:W-:Y:S05]  /*21d0*/  WARPSYNC.ALL ;  /* 0x0000000000007948 */ /* 0x000fea0003800000 */
[----:B------:R-:W-:Y:S01]  /*21e0*/  BAR.SYNC.DEFER_BLOCKING 0x0 ;  /* 0x0000000000007b1d */ /* 0x000fe20000010000 */
[----:B------:R-:W-:-:S06]  /*21f0*/  UIADD3 UR38, UPT, UPT, UR38, 0x1, URZ ;  /* 0x0000000126267890 */ /* 0x000fcc000fffe0ff */
[----:B------:R-:W-:Y:S06]  /*2200*/  @!P0 BRA `(.L_x_59) ;  /* 0xffffffdc00d88947 */ /* 0x000fec000383ffff */
.L_x_0:
[----:B------:R-:W0:Y:S01]  /*2210*/  LDC.64 R2, c[0x0][0x388] ;  /* 0x0000e200ff027b82 */ /* 0x000e220000000a00 */
[----:B------:R-:W-:Y:S02]  /*2220*/  IMAD.MOV.U32 R19, RZ, RZ, RZ ;  /* 0x000000ffff137224 */ /* 0x000fe400078e00ff */
[----:B0-----:R-:W-:-:S05]  /*2230*/  IMAD.WIDE R22, R22, 0x10, R2 ;  /* 0x0000001016167825 */ /* 0x001fca00078e0202 */
[----:B------:R-:W-:Y:S01]  /*2240*/  STG.E.128 desc[UR36][R22.64], R16 ;  /* 0x0000001016007986 */ /* 0x000fe2000c101d24 */
[----:B------:R-:W-:Y:S05]  /*2250*/  EXIT ;  /* 0x000000000000794d */ /* 0x000fea0003800000 */
        .weak           $__internal_0_$__cuda_sm20_rcp_rn_f32_slowpath
        .type           $__internal_0_$__cuda_sm20_rcp_rn_f32_slowpath,@function
        .size           $__internal_0_$__cuda_sm20_rcp_rn_f32_slowpath,($__internal_1_$__cuda_sm20_sqrt_rn_f32_slowpath - $__internal_0_$__cuda_sm20_rcp_rn_f32_slowpath)
$__internal_0_$__cuda_sm20_rcp_rn_f32_slowpath:
[----:B------:R-:W-:Y:S01]  /*2260*/  SHF.L.U32 R3, R5, 0x1, RZ ;  /* 0x0000000105037819 */ /* 0x000fe200000006ff */
[----:B------:R-:W-:Y:S03]  /*2270*/  BSSY.RECONVERGENT B1, `(.L_x_60) ;  /* 0x0000030000017945 */ /* 0x000fe60003800200 */
[----:B------:R-:W-:-:S04]  /*2280*/  SHF.R.U32.HI R3, RZ, 0x18, R3 ;  /* 0x00000018ff037819 */ /* 0x000fc80000011603 */
[----:B------:R-:W-:-:S13]  /*2290*/  ISETP.NE.U32.AND P0, PT, R3, RZ, PT ;  /* 0x000000ff0300720c */ /* 0x000fda0003f05070 */
[----:B------:R-:W-:Y:S05]  /*22a0*/  @P0 BRA `(.L_x_61) ;  /* 0x0000000000280947 */ /* 0x000fea0003800000 */
[----:B------:R-:W-:-:S04]  /*22b0*/  SHF.L.U32 R0, R5, 0x1, RZ ;  /* 0x0000000105007819 */ /* 0x000fc800000006ff */
[----:B------:R-:W-:-:S13]  /*22c0*/  ISETP.NE.AND P0, PT, R0, RZ, PT ;  /* 0x000000ff0000720c */ /* 0x000fda0003f05270 */
[----:B------:R-:W-:Y:S01]  /*22d0*/  @P0 FFMA R3, R5, 1.84467440737095516160e+19, RZ ;  /* 0x5f80000005030823 */ /* 0x000fe200000000ff */
[----:B------:R-:W-:Y:S08]  /*22e0*/  @!P0 MUFU.RCP R8, R5 ;  /* 0x0000000500088308 */ /* 0x000ff00000001000 */
[----:B------:R-:W0:Y:S02]  /*22f0*/  @P0 MUFU.RCP R0, R3 ;  /* 0x0000000300000308 */ /* 0x000e240000001000 */
[----:B0-----:R-:W-:-:S04]  /*2300*/  @P0 FFMA R9, R3, R0, -1 ;  /* 0xbf80000003090423 */ /* 0x001fc80000000000 */
[----:B------:R-:W-:-:S04]  /*2310*/  @P0 FADD.FTZ R9, -R9, -RZ ;  /* 0x800000ff09090221 */ /* 0x000fc80000010100 */
[----:B------:R-:W-:-:S04]  /*2320*/  @P0 FFMA R9, R0, R9, R0 ;  /* 0x0000000900090223 */ /* 0x000fc80000000000 */
[----:B------:R-:W-:Y:S01]  /*2330*/  @P0 FFMA R8, R9, 1.84467440737095516160e+19, RZ ;  /* 0x5f80000009080823 */ /* 0x000fe200000000ff */
[----:B------:R-:W-:Y:S06]  /*2340*/  BRA `(.L_x_62) ;  /* 0x0000000000887947 */ /* 0x000fec0003800000 */
.L_x_61:
[----:B------:R-:W-:-:S04]  /*2350*/  IADD3 R0, PT, PT, R3, -0xfd, RZ ;  /* 0xffffff0303007810 */ /* 0x000fc80007ffe0ff */
[----:B------:R-:W-:-:S13]  /*2360*/  ISETP.GT.U32.AND P0, PT, R0, 0x1, PT ;  /* 0x000000010000780c */ /* 0x000fda0003f04070 */
[----:B------:R-:W-:Y:S05]  /*2370*/  @P0 BRA `(.L_x_63) ;  /* 0x0000000000780947 */ /* 0x000fea0003800000 */
[----:B------:R-:W-:-:S04]  /*2380*/  LOP3.LUT R10, R5, 0x7fffff, RZ, 0xc0, !PT ;  /* 0x007fffff050a7812 */ /* 0x000fc800078ec0ff */
[----:B------:R-:W-:-:S04]  /*2390*/  LOP3.LUT R10, R10, 0x3f800000, RZ, 0xfc, !PT ;  /* 0x3f8000000a0a7812 */ /* 0x000fc800078efcff */
[----:B------:R-:W0:Y:S02]  /*23a0*/  MUFU.RCP R9, R10 ;  /* 0x0000000a00097308 */ /* 0x000e240000001000 */
[----:B0-----:R-:W-:-:S04]  /*23b0*/  FFMA R8, R10, R9, -1 ;  /* 0xbf8000000a087423 */ /* 0x001fc80000000009 */
[----:B------:R-:W-:-:S04]  /*23c0*/  FADD.FTZ R8, -R8, -RZ ;  /* 0x800000ff08087221 */ /* 0x000fc80000010100 */
[CCC-:B------:R-:W-:Y:S01]  /*23d0*/  FFMA.RM R6, R9.reuse, R8.reuse, R9.reuse ;  /* 0x0000000809067223 */ /* 0x1c0fe20000004009 */
[----:B------:R-:W-:Y:S01]  /*23e0*/  FFMA.RP R9, R9, R8, R9 ;  /* 0x0000000809097223 */ /* 0x000fe20000008009 */
[----:B------:R-:W-:-:S03]  /*23f0*/  IADD3 R8, PT, PT, R3, -0xfc, RZ ;  /* 0xffffff0403087810 */ /* 0x000fc60007ffe0ff */
[C---:B------:R-:W-:Y:S02]  /*2400*/  LOP3.LUT R13, R6.reuse, 0x7fffff, RZ, 0xc0, !PT ;  /* 0x007fffff060d7812 */ /* 0x040fe400078ec0ff */
[----:B------:R-:W-:Y:S01]  /*2410*/  FSETP.NEU.FTZ.AND P0, PT, R6, R9, PT ;  /* 0x000000090600720b */ /* 0x000fe20003f1d000 */
[----:B------:R-:W-:Y:S01]  /*2420*/  IMAD.MOV.U32 R9, RZ, RZ, 0x3 ;  /* 0x00000003ff097424 */ /* 0x000fe200078e00ff */
[----:B------:R-:W-:-:S04]  /*2430*/  LOP3.LUT R13, R13, 0x800000, RZ, 0xfc, !PT ;  /* 0x008000000d0d7812 */ /* 0x000fc800078efcff */
[----:B------:R-:W-:Y:S02]  /*2440*/  SHF.L.U32 R6, R9, R0, RZ ;  /* 0x0000000009067219 */ /* 0x000fe400000006ff */
[----:B------:R-:W-:Y:S02]  /*2450*/  SHF.R.U32.HI R8, RZ, R8, R13 ;  /* 0x00000008ff087219 */ /* 0x000fe4000001160d */
[----:B------:R-:W-:Y:S02]  /*2460*/  LOP3.LUT R9, R6, R13, RZ, 0xc0, !PT ;  /* 0x0000000d06097212 */ /* 0x000fe400078ec0ff */
[----:B------:R-:W-:Y:S02]  /*2470*/  SEL R6, RZ, 0xffffffff, !P0 ;  /* 0xffffffffff067807 */ /* 0x000fe40004000000 */
[----:B------:R-:W-:Y:S02]  /*2480*/  SHF.R.U32.HI R9, RZ, R0, R9 ;  /* 0x00000000ff097219 */ /* 0x000fe40000011609 */
[----:B------:R-:W-:-:S02]  /*2490*/  IADD3 R6, PT, PT, -R6, RZ, RZ ;  /* 0x000000ff06067210 */ /* 0x000fc40007ffe1ff */
[C---:B------:R-:W-:Y:S02]  /*24a0*/  LOP3.LUT P0, RZ, R9.reuse, 0x1, RZ, 0xc0, !PT ;  /* 0x0000000109ff7812 */ /* 0x040fe4000780c0ff */
[----:B------:R-:W-:Y:S02]  /*24b0*/  LOP3.LUT P1, RZ, R6, R0, R13, 0xf8, !PT ;  /* 0x0000000006ff7212 */ /* 0x000fe4000782f80d */
[----:B------:R-:W-:-:S04]  /*24c0*/  LOP3.LUT P2, RZ, R9, 0x2, RZ, 0xc0, !PT ;  /* 0x0000000209ff7812 */ /* 0x000fc8000784c0ff */
[----:B------:R-:W-:Y:S02]  /*24d0*/  PLOP3.LUT P0, PT, P0, P1, P2, 0xe0, 0x0 ;  /* 0x000000000000781c */ /* 0x000fe40000703c20 */
[----:B------:R-:W-:Y:S02]  /*24e0*/  LOP3.LUT P1, RZ, R5, 0x7fffff, RZ, 0xc0, !PT ;  /* 0x007fffff05ff7812 */ /* 0x000fe4000782c0ff */
[----:B------:R-:W-:-:S04]  /*24f0*/  SEL R0, RZ, 0x1, !P0 ;  /* 0x00000001ff007807 */ /* 0x000fc80004000000 */
[----:B------:R-:W-:-:S04]  /*2500*/  IADD3 R0, PT, PT, -R0, RZ, RZ ;  /* 0x000000ff00007210 */ /* 0x000fc80007ffe1ff */
[----:B------:R-:W-:-:S13]  /*2510*/  ISETP.GE.AND P0, PT, R0, RZ, PT ;  /* 0x000000ff0000720c */ /* 0x000fda0003f06270 */
[----:B------:R-:W-:-:S05]  /*2520*/  @!P0 VIADD R8, R8, 0x1 ;  /* 0x0000000108088836 */ /* 0x000fca0000000000 */
[----:B------:R-:W-:-:S04]  /*2530*/  @!P1 SHF.L.U32 R8, R8, 0x1, RZ ;  /* 0x0000000108089819 */ /* 0x000fc800000006ff */
[----:B------:R-:W-:Y:S01]  /*2540*/  LOP3.LUT R8, R8, 0x80000000, R5, 0xf8, !PT ;  /* 0x8000000008087812 */ /* 0x000fe200078ef805 */
[----:B------:R-:W-:Y:S06]  /*2550*/  BRA `(.L_x_62) ;  /* 0x0000000000047947 */ /* 0x000fec0003800000 */
.L_x_63:
[----:B------:R0:W1:Y:S02]  /*2560*/  MUFU.RCP R8, R5 ;  /* 0x0000000500087308 */ /* 0x0000640000001000 */
.L_x_62:
[----:B------:R-:W-:Y:S05]  /*2570*/  BSYNC.RECONVERGENT B1 ;  /* 0x0000000000017941 */ /* 0x000fea0003800200 */
.L_x_60:
[----:B0-----:R-:W-:-:S04]  /*2580*/  HFMA2 R5, -RZ, RZ, 0, 0 ;  /* 0x00000000ff057431 */ /* 0x001fc800000001ff */
[----:B-1----:R-:W-:Y:S05]  /*2590*/  RET.REL.NODEC R4 `(_Z16calculate_forcesPvS_i) ;  /* 0xffffffd804987950 */ /* 0x002fea0003c3ffff */
        .weak           $__internal_1_$__cuda_sm20_sqrt_rn_f32_slowpath
        .type           $__internal_1_$__cuda_sm20_sqrt_rn_f32_slowpath,@function
        .size           $__internal_1_$__cuda_sm20_sqrt_rn_f32_slowpath,(.L_x_67 - $__internal_1_$__cuda_sm20_sqrt_rn_f32_slowpath)
$__internal_1_$__cuda_sm20_sqrt_rn_f32_slowpath:
[----:B------:R-:W-:-:S13]  /*25a0*/  LOP3.LUT P0, RZ, R3, 0x7fffffff, RZ, 0xc0, !PT ;  /* 0x7fffffff03ff7812 */ /* 0x000fda000780c0ff */
[----:B------:R-:W-:Y:S01]  /*25b0*/  @!P0 MOV R5, R3 ;  /* 0x0000000300058202 */ /* 0x000fe20000000f00 */
[----:B------:R-:W-:Y:S06]  /*25c0*/  @!P0 BRA `(.L_x_64) ;  /* 0x0000000000408947 */ /* 0x000fec0003800000 */
[----:B------:R-:W-:-:S13]  /*25d0*/  FSETP.GEU.FTZ.AND P0, PT, R3, RZ, PT ;  /* 0x000000ff0300720b */ /* 0x000fda0003f1e000 */
[----:B------:R-:W-:Y:S01]  /*25e0*/  @!P0 IMAD.MOV.U32 R5, RZ, RZ, 0x7fffffff ;  /* 0x7fffffffff058424 */ /* 0x000fe200078e00ff */
[----:B------:R-:W-:Y:S06]  /*25f0*/  @!P0 BRA `(.L_x_64) ;  /* 0x0000000000348947 */ /* 0x000fec0003800000 */
[----:B------:R-:W-:-:S13]  /*2600*/  FSETP.GTU.FTZ.AND P0, PT, |R3|, +INF , PT ;  /* 0x7f8000000300780b */ /* 0x000fda0003f1c200 */
[----:B------:R-:W-:Y:S01]  /*2610*/  @P0 FADD.FTZ R5, R3, 1 ;  /* 0x3f80000003050421 */ /* 0x000fe20000010000 */
[----:B------:R-:W-:Y:S06]  /*2620*/  @P0 BRA `(.L_x_64) ;  /* 0x0000000000280947 */ /* 0x000fec0003800000 */
[----:B------:R-:W-:-:S13]  /*2630*/  FSETP.NEU.FTZ.AND P0, PT, |R3|, +INF , PT ;  /* 0x7f8000000300780b */ /* 0x000fda0003f1d200 */
[----:B------:R-:W-:-:S04]  /*2640*/  @P0 FFMA R8, R3, 1.84467440737095516160e+19, RZ ;  /* 0x5f80000003080823 */ /* 0x000fc800000000ff */
[----:B------:R-:W0:Y:S02]  /*2650*/  @P0 MUFU.RSQ R6, R8 ;  /* 0x0000000800060308 */ /* 0x000e240000001400 */
[----:B0-----:R-:W-:Y:S01]  /*2660*/  @P0 FMUL.FTZ R5, R8, R6 ;  /* 0x0000000608050220 */ /* 0x001fe20000410000 */
[----:B------:R-:W-:-:S03]  /*2670*/  @P0 FMUL.FTZ R6, R6, 0.5 ;  /* 0x3f00000006060820 */ /* 0x000fc60000410000 */
[----:B------:R-:W-:-:S04]  /*2680*/  @P0 FADD.FTZ R4, -R5, -RZ ;  /* 0x800000ff05040221 */ /* 0x000fc80000010100 */
[----:B------:R-:W-:-:S04]  /*2690*/  @P0 FFMA R4, R5, R4, R8 ;  /* 0x0000000405040223 */ /* 0x000fc80000000008 */
[----:B------:R-:W-:Y:S01]  /*26a0*/  @P0 FFMA R4, R4, R6, R5 ;  /* 0x0000000604040223 */ /* 0x000fe20000000005 */
[----:B------:R-:W-:-:S03]  /*26b0*/  @!P0 MOV R5, R3 ;  /* 0x0000000300058202 */ /* 0x000fc60000000f00 */
[----:B------:R-:W-:-:S07]  /*26c0*/  @P0 FMUL.FTZ R5, R4, 2.3283064365386962891e-10 ;  /* 0x2f80000004050820 */ /* 0x000fce0000410000 */
.L_x_64:
[----:B------:R-:W-:Y:S01]  /*26d0*/  HFMA2 R9, -RZ, RZ, 0, 0 ;  /* 0x00000000ff097431 */ /* 0x000fe200000001ff */
[----:B------:R-:W-:-:S04]  /*26e0*/  MOV R8, R0 ;  /* 0x0000000000087202 */ /* 0x000fc80000000f00 */
[----:B------:R-:W-:Y:S05]  /*26f0*/  RET.REL.NODEC R8 `(_Z16calculate_forcesPvS_i) ;  /* 0xffffffd808407950 */ /* 0x000fea0003c3ffff */
.L_x_65:
[----:B------:R-:W-:-:S00]  /*2700*/  BRA `(.L_x_65) ;  /* 0xfffffffc00fc7947 */ /* 0x000fc0000383ffff */
[----:B------:R-:W-:-:S00]  /*2710*/  NOP ;  /* 0x0000000000007918 */ /* 0x000fc00000000000 */
        /* <DEDUP_REMOVED lines=14> */
.L_x_67:


//--------------------- .nv.global.init           --------------------------
	.section	.nv.global.init,"aw",@progbits
.nv.global.init:
	.type		$str$1,@object
	.size		$str$1,($str - $str$1)
$str$1:
        /*0000*/ 	.byte	0x25, 0x66, 0x0a, 0x00
	.type		$str,@object
	.size		$str,(.L_0 - $str)
$str:
        /*0004*/ 	.byte	0x61, 0x69, 0x2e, 0x78, 0x20, 0x3a, 0x20, 0x25, 0x66, 0x0a, 0x00
.L_0:


//--------------------- .nv.shared._Z16calculate_forcesPvS_i --------------------------
	.section	.nv.shared._Z16calculate_forcesPvS_i,"aw",@nobits
	.sectionflags	@""
	.align	16
	.zero		1024


//--------------------- .nv.shared.reserved.0     --------------------------
	.section	.nv.shared.reserved.0,"aw",@nobits
	.weak		__nv_reservedSMEM_offset_0_alias
	.size		__nv_reservedSMEM_offset_0_alias, 0, 64
	.other		__nv_reservedSMEM_offset_0_alias,@"STO_CUDA_RESERVED_SHARED STV_DEFAULT"
__nv_reservedSMEM_offset_0_alias:
	.zero		0
	.zero		64


//--------------------- .nv.constant0._Z16calculate_forcesPvS_i --------------------------
	.section	.nv.constant0._Z16calculate_forcesPvS_i,"a",@progbits
	.sectionflags	@""
	.align	4
.nv.constant0._Z16calculate_forcesPvS_i:
	.zero		916


//--------------------- SYMBOLS --------------------------

	.type		.nv.reservedSmem.offset0,@object
	.size		.nv.reservedSmem.offset0,0x4
	.type		.nv.reservedSmem.cap,@object
	.size		.nv.reservedSmem.cap,0x4
	.type		vprintf,@function
